//
// Generated by NVIDIA NVVM Compiler
//
// Compiler Build ID: CL-36424714
// Cuda compilation tools, release 13.0, V13.0.88
// Based on NVVM 20.0.0
//

.version 9.0
.target sm_100
.address_size 64

	// .globl	kjacobi

.visible .entry kjacobi(
	.param .u32 kjacobi_param_0,
	.param .u32 kjacobi_param_1,
	.param .u64 .ptr .align 1 kjacobi_param_2,
	.param .u64 .ptr .align 1 kjacobi_param_3
)
{
	.reg .pred 	%p<8>;
	.reg .b32 	%r<22>;
	.reg .b64 	%rd<16>;
	.reg .b64 	%fd<9>;

	ld.param.u32 	%r4, [kjacobi_param_0];
	ld.param.u32 	%r5, [kjacobi_param_1];
	ld.param.u64 	%rd1, [kjacobi_param_2];
	ld.param.u64 	%rd2, [kjacobi_param_3];
	mov.u32 	%r7, %ctaid.x;
	mov.u32 	%r8, %ntid.x;
	mov.u32 	%r9, %tid.x;
	mad.lo.s32 	%r10, %r7, %r8, %r9;
	mov.u32 	%r11, %ctaid.y;
	mov.u32 	%r12, %ntid.y;
	mov.u32 	%r13, %tid.y;
	mad.lo.s32 	%r14, %r11, %r12, %r13;
	setp.lt.s32 	%p1, %r10, 1;
	setp.eq.s32 	%p2, %r14, 0;
	or.pred  	%p3, %p1, %p2;
	add.s32 	%r15, %r4, -1;
	setp.ge.s32 	%p4, %r10, %r15;
	or.pred  	%p5, %p3, %p4;
	add.s32 	%r16, %r5, -1;
	setp.ge.s32 	%p6, %r14, %r16;
	or.pred  	%p7, %p5, %p6;
	@%p7 bra 	$L__BB0_2;
	mul.lo.s32 	%r17, %r14, %r4;
	add.s32 	%r18, %r17, %r10;
	cvta.to.global.u64 	%rd3, %rd1;
	cvta.to.global.u64 	%rd4, %rd2;
	cvt.s64.s32 	%rd5, %r17;
	cvt.u64.u32 	%rd6, %r10;
	add.s64 	%rd7, %rd6, %rd5;
	shl.b64 	%rd8, %rd7, 3;
	add.s64 	%rd9, %rd3, %rd8;
	ld.global.f64 	%fd1, [%rd9+-8];
	ld.global.f64 	%fd2, [%rd9+8];
	add.f64 	%fd3, %fd1, %fd2;
	sub.s32 	%r19, %r17, %r4;
	add.s32 	%r20, %r19, %r10;
	mul.wide.s32 	%rd10, %r20, 8;
	add.s64 	%rd11, %rd3, %rd10;
	ld.global.f64 	%fd4, [%rd11];
	add.f64 	%fd5, %fd3, %fd4;
	add.s32 	%r21, %r18, %r4;
	mul.wide.s32 	%rd12, %r21, 8;
	add.s64 	%rd13, %rd3, %rd12;
	ld.global.f64 	%fd6, [%rd13];
	add.f64 	%fd7, %fd5, %fd6;
	mul.f64 	%fd8, %fd7, 0d3FD0000000000000;
	mul.wide.s32 	%rd14, %r18, 8;
	add.s64 	%rd15, %rd4, %rd14;
	st.global.f64 	[%rd15], %fd8;
$L__BB0_2:
	ret;

}
	// .globl	kredjor
.visible .entry kredjor(
	.param .u32 kredjor_param_0,
	.param .u32 kredjor_param_1,
	.param .u64 .ptr .align 1 kredjor_param_2,
	.param .u64 .ptr .align 1 kredjor_param_3,
	.param .f64 kredjor_param_4
)
{
	.reg .pred 	%p<9>;
	.reg .b32 	%r<24>;
	.reg .b64 	%rd<18>;
	.reg .b64 	%fd<15>;

	ld.param.u32 	%r4, [kredjor_param_0];
	ld.param.u32 	%r5, [kredjor_param_1];
	ld.param.u64 	%rd1, [kredjor_param_2];
	ld.param.u64 	%rd2, [kredjor_param_3];
	ld.param.f64 	%fd1, [kredjor_param_4];
	mov.u32 	%r7, %ctaid.x;
	mov.u32 	%r8, %ntid.x;
	mov.u32 	%r9, %tid.x;
	mad.lo.s32 	%r10, %r7, %r8, %r9;
	mov.u32 	%r11, %ctaid.y;
	mov.u32 	%r12, %ntid.y;
	mov.u32 	%r13, %tid.y;
	mad.lo.s32 	%r14, %r11, %r12, %r13;
	setp.lt.s32 	%p1, %r10, 1;
	setp.eq.s32 	%p2, %r14, 0;
	or.pred  	%p3, %p1, %p2;
	add.s32 	%r15, %r4, -1;
	setp.ge.s32 	%p4, %r10, %r15;
	or.pred  	%p5, %p3, %p4;
	add.s32 	%r16, %r5, -1;
	setp.ge.s32 	%p6, %r14, %r16;
	or.pred  	%p7, %p5, %p6;
	@%p7 bra 	$L__BB1_3;
	add.s32 	%r17, %r10, %r14;
	and.b32  	%r18, %r17, 1;
	setp.eq.b32 	%p8, %r18, 1;
	@%p8 bra 	$L__BB1_3;
	cvta.to.global.u64 	%rd3, %rd1;
	mul.lo.s32 	%r19, %r14, %r4;
	add.s32 	%r20, %r19, %r10;
	mul.f64 	%fd2, %fd1, 0d3FD0000000000000;
	cvt.s64.s32 	%rd4, %r19;
	cvt.u64.u32 	%rd5, %r10;
	add.s64 	%rd6, %rd5, %rd4;
	shl.b64 	%rd7, %rd6, 3;
	add.s64 	%rd8, %rd3, %rd7;
	ld.global.f64 	%fd3, [%rd8+-8];
	ld.global.f64 	%fd4, [%rd8+8];
	add.f64 	%fd5, %fd3, %fd4;
	sub.s32 	%r21, %r19, %r4;
	add.s32 	%r22, %r21, %r10;
	mul.wide.s32 	%rd9, %r22, 8;
	add.s64 	%rd10, %rd3, %rd9;
	ld.global.f64 	%fd6, [%rd10];
	add.f64 	%fd7, %fd5, %fd6;
	add.s32 	%r23, %r20, %r4;
	mul.wide.s32 	%rd11, %r23, 8;
	add.s64 	%rd12, %rd3, %rd11;
	ld.global.f64 	%fd8, [%rd12];
	add.f64 	%fd9, %fd7, %fd8;
	mov.f64 	%fd10, 0d3FF0000000000000;
	sub.f64 	%fd11, %fd10, %fd1;
	mul.wide.s32 	%rd13, %r4, 8;
	add.s64 	%rd14, %rd10, %rd13;
	ld.global.f64 	%fd12, [%rd14];
	mul.f64 	%fd13, %fd11, %fd12;
	fma.rn.f64 	%fd14, %fd2, %fd9, %fd13;
	cvta.to.global.u64 	%rd15, %rd2;
	mul.wide.s32 	%rd16, %r20, 8;
	add.s64 	%rd17, %rd15, %rd16;
	st.global.f64 	[%rd17], %fd14;
$L__BB1_3:
	ret;

}
	// .globl	kblacksor
.visible .entry kblacksor(
	.param .u32 kblacksor_param_0,
	.param .u32 kblacksor_param_1,
	.param .u64 .ptr .align 1 kblacksor_param_2,
	.param .u64 .ptr .align 1 kblacksor_param_3,
	.param .f64 kblacksor_param_4
)
{
	.reg .pred 	%p<10>;
	.reg .b32 	%r<24>;
	.reg .b64 	%rd<18>;
	.reg .b64 	%fd<15>;

	ld.param.u32 	%r4, [kblacksor_param_0];
	ld.param.u32 	%r5, [kblacksor_param_1];
	ld.param.u64 	%rd1, [kblacksor_param_2];
	ld.param.u64 	%rd2, [kblacksor_param_3];
	ld.param.f64 	%fd1, [kblacksor_param_4];
	mov.u32 	%r7, %ctaid.x;
	mov.u32 	%r8, %ntid.x;
	mov.u32 	%r9, %tid.x;
	mad.lo.s32 	%r10, %r7, %r8, %r9;
	mov.u32 	%r11, %ctaid.y;
	mov.u32 	%r12, %ntid.y;
	mov.u32 	%r13, %tid.y;
	mad.lo.s32 	%r14, %r11, %r12, %r13;
	setp.lt.s32 	%p1, %r10, 1;
	setp.eq.s32 	%p2, %r14, 0;
	or.pred  	%p3, %p1, %p2;
	add.s32 	%r15, %r4, -1;
	setp.ge.s32 	%p4, %r10, %r15;
	or.pred  	%p5, %p3, %p4;
	add.s32 	%r16, %r5, -1;
	setp.ge.s32 	%p6, %r14, %r16;
	or.pred  	%p7, %p5, %p6;
	@%p7 bra 	$L__BB2_3;
	add.s32 	%r17, %r10, %r14;
	and.b32  	%r18, %r17, 1;
	setp.eq.b32 	%p8, %r18, 1;
	not.pred 	%p9, %p8;
	@%p9 bra 	$L__BB2_3;
	cvta.to.global.u64 	%rd3, %rd2;
	mul.lo.s32 	%r19, %r14, %r4;
	add.s32 	%r20, %r19, %r10;
	mul.f64 	%fd2, %fd1, 0d3FD0000000000000;
	cvt.s64.s32 	%rd4, %r19;
	cvt.u64.u32 	%rd5, %r10;
	add.s64 	%rd6, %rd5, %rd4;
	shl.b64 	%rd7, %rd6, 3;
	add.s64 	%rd8, %rd3, %rd7;
	ld.global.f64 	%fd3, [%rd8+-8];
	ld.global.f64 	%fd4, [%rd8+8];
	add.f64 	%fd5, %fd3, %fd4;
	sub.s32 	%r21, %r19, %r4;
	add.s32 	%r22, %r21, %r10;
	mul.wide.s32 	%rd9, %r22, 8;
	add.s64 	%rd10, %rd3, %rd9;
	ld.global.f64 	%fd6, [%rd10];
	add.f64 	%fd7, %fd5, %fd6;
	add.s32 	%r23, %r20, %r4;
	mul.wide.s32 	%rd11, %r23, 8;
	add.s64 	%rd12, %rd3, %rd11;
	ld.global.f64 	%fd8, [%rd12];
	add.f64 	%fd9, %fd7, %fd8;
	mov.f64 	%fd10, 0d3FF0000000000000;
	sub.f64 	%fd11, %fd10, %fd1;
	cvta.to.global.u64 	%rd13, %rd1;
	mul.wide.s32 	%rd14, %r20, 8;
	add.s64 	%rd15, %rd13, %rd14;
	ld.global.f64 	%fd12, [%rd15];
	mul.f64 	%fd13, %fd11, %fd12;
	fma.rn.f64 	%fd14, %fd2, %fd9, %fd13;
	mul.wide.s32 	%rd16, %r4, 8;
	add.s64 	%rd17, %rd10, %rd16;
	st.global.f64 	[%rd17], %fd14;
$L__BB2_3:
	ret;

}
	// .globl	kredkjor
.visible .entry kredkjor(
	.param .u32 kredkjor_param_0,
	.param .u32 kredkjor_param_1,
	.param .u64 .ptr .align 1 kredkjor_param_2,
	.param .u64 .ptr .align 1 kredkjor_param_3,
	.param .f64 kredkjor_param_4
)
{
	.reg .pred 	%p<9>;
	.reg .b32 	%r<24>;
	.reg .b64 	%rd<18>;
	.reg .b64 	%fd<15>;

	ld.param.u32 	%r4, [kredkjor_param_0];
	ld.param.u32 	%r5, [kredkjor_param_1];
	ld.param.u64 	%rd1, [kredkjor_param_2];
	ld.param.u64 	%rd2, [kredkjor_param_3];
	ld.param.f64 	%fd1, [kredkjor_param_4];
	mov.u32 	%r7, %ctaid.x;
	mov.u32 	%r8, %ntid.x;
	mov.u32 	%r9, %tid.x;
	mad.lo.s32 	%r10, %r7, %r8, %r9;
	mov.u32 	%r11, %ctaid.y;
	mov.u32 	%r12, %ntid.y;
	mov.u32 	%r13, %tid.y;
	mad.lo.s32 	%r14, %r11, %r12, %r13;
	setp.lt.s32 	%p1, %r10, 1;
	setp.eq.s32 	%p2, %r14, 0;
	or.pred  	%p3, %p1, %p2;
	add.s32 	%r15, %r4, -1;
	setp.ge.s32 	%p4, %r10, %r15;
	or.pred  	%p5, %p3, %p4;
	add.s32 	%r16, %r5, -1;
	setp.ge.s32 	%p6, %r14, %r16;
	or.pred  	%p7, %p5, %p6;
	@%p7 bra 	$L__BB3_3;
	add.s32 	%r17, %r10, %r14;
	and.b32  	%r18, %r17, 1;
	setp.eq.b32 	%p8, %r18, 1;
	@%p8 bra 	$L__BB3_3;
	cvta.to.global.u64 	%rd3, %rd1;
	mul.lo.s32 	%r19, %r14, %r4;
	add.s32 	%r20, %r19, %r10;
	add.f64 	%fd2, %fd1, 0d3FF0000000000000;
	rcp.rn.f64 	%fd3, %fd2;
	mul.f64 	%fd4, %fd1, 0d3FD0000000000000;
	cvt.s64.s32 	%rd4, %r19;
	cvt.u64.u32 	%rd5, %r10;
	add.s64 	%rd6, %rd5, %rd4;
	shl.b64 	%rd7, %rd6, 3;
	add.s64 	%rd8, %rd3, %rd7;
	ld.global.f64 	%fd5, [%rd8+-8];
	ld.global.f64 	%fd6, [%rd8+8];
	add.f64 	%fd7, %fd5, %fd6;
	sub.s32 	%r21, %r19, %r4;
	add.s32 	%r22, %r21, %r10;
	mul.wide.s32 	%rd9, %r22, 8;
	add.s64 	%rd10, %rd3, %rd9;
	ld.global.f64 	%fd8, [%rd10];
	add.f64 	%fd9, %fd7, %fd8;
	add.s32 	%r23, %r20, %r4;
	mul.wide.s32 	%rd11, %r23, 8;
	add.s64 	%rd12, %rd3, %rd11;
	ld.global.f64 	%fd10, [%rd12];
	add.f64 	%fd11, %fd9, %fd10;
	mul.wide.s32 	%rd13, %r4, 8;
	add.s64 	%rd14, %rd10, %rd13;
	ld.global.f64 	%fd12, [%rd14];
	fma.rn.f64 	%fd13, %fd4, %fd11, %fd12;
	mul.f64 	%fd14, %fd3, %fd13;
	cvta.to.global.u64 	%rd15, %rd2;
	mul.wide.s32 	%rd16, %r20, 8;
	add.s64 	%rd17, %rd15, %rd16;
	st.global.f64 	[%rd17], %fd14;
$L__BB3_3:
	ret;

}
	// .globl	kblackksor
.visible .entry kblackksor(
	.param .u32 kblackksor_param_0,
	.param .u32 kblackksor_param_1,
	.param .u64 .ptr .align 1 kblackksor_param_2,
	.param .u64 .ptr .align 1 kblackksor_param_3,
	.param .f64 kblackksor_param_4
)
{
	.reg .pred 	%p<10>;
	.reg .b32 	%r<24>;
	.reg .b64 	%rd<18>;
	.reg .b64 	%fd<15>;

	ld.param.u32 	%r4, [kblackksor_param_0];
	ld.param.u32 	%r5, [kblackksor_param_1];
	ld.param.u64 	%rd1, [kblackksor_param_2];
	ld.param.u64 	%rd2, [kblackksor_param_3];
	ld.param.f64 	%fd1, [kblackksor_param_4];
	mov.u32 	%r7, %ctaid.x;
	mov.u32 	%r8, %ntid.x;
	mov.u32 	%r9, %tid.x;
	mad.lo.s32 	%r10, %r7, %r8, %r9;
	mov.u32 	%r11, %ctaid.y;
	mov.u32 	%r12, %ntid.y;
	mov.u32 	%r13, %tid.y;
	mad.lo.s32 	%r14, %r11, %r12, %r13;
	setp.lt.s32 	%p1, %r10, 1;
	setp.eq.s32 	%p2, %r14, 0;
	or.pred  	%p3, %p1, %p2;
	add.s32 	%r15, %r4, -1;
	setp.ge.s32 	%p4, %r10, %r15;
	or.pred  	%p5, %p3, %p4;
	add.s32 	%r16, %r5, -1;
	setp.ge.s32 	%p6, %r14, %r16;
	or.pred  	%p7, %p5, %p6;
	@%p7 bra 	$L__BB4_3;
	add.s32 	%r17, %r10, %r14;
	and.b32  	%r18, %r17, 1;
	setp.eq.b32 	%p8, %r18, 1;
	not.pred 	%p9, %p8;
	@%p9 bra 	$L__BB4_3;
	cvta.to.global.u64 	%rd3, %rd2;
	mul.lo.s32 	%r19, %r14, %r4;
	add.s32 	%r20, %r19, %r10;
	add.f64 	%fd2, %fd1, 0d3FF0000000000000;
	rcp.rn.f64 	%fd3, %fd2;
	mul.f64 	%fd4, %fd1, 0d3FD0000000000000;
	cvt.s64.s32 	%rd4, %r19;
	cvt.u64.u32 	%rd5, %r10;
	add.s64 	%rd6, %rd5, %rd4;
	shl.b64 	%rd7, %rd6, 3;
	add.s64 	%rd8, %rd3, %rd7;
	ld.global.f64 	%fd5, [%rd8+-8];
	ld.global.f64 	%fd6, [%rd8+8];
	add.f64 	%fd7, %fd5, %fd6;
	sub.s32 	%r21, %r19, %r4;
	add.s32 	%r22, %r21, %r10;
	mul.wide.s32 	%rd9, %r22, 8;
	add.s64 	%rd10, %rd3, %rd9;
	ld.global.f64 	%fd8, [%rd10];
	add.f64 	%fd9, %fd7, %fd8;
	add.s32 	%r23, %r20, %r4;
	mul.wide.s32 	%rd11, %r23, 8;
	add.s64 	%rd12, %rd3, %rd11;
	ld.global.f64 	%fd10, [%rd12];
	add.f64 	%fd11, %fd9, %fd10;
	cvta.to.global.u64 	%rd13, %rd1;
	mul.wide.s32 	%rd14, %r20, 8;
	add.s64 	%rd15, %rd13, %rd14;
	ld.global.f64 	%fd12, [%rd15];
	fma.rn.f64 	%fd13, %fd4, %fd11, %fd12;
	mul.f64 	%fd14, %fd3, %fd13;
	mul.wide.s32 	%rd16, %r4, 8;
	add.s64 	%rd17, %rd10, %rd16;
	st.global.f64 	[%rd17], %fd14;
$L__BB4_3:
	ret;

}
	// .globl	kupdate
.visible .entry kupdate(
	.param .u32 kupdate_param_0,
	.param .u32 kupdate_param_1,
	.param .u64 .ptr .align 1 kupdate_param_2,
	.param .u64 .ptr .align 1 kupdate_param_3
)
{
	.reg .pred 	%p<8>;
	.reg .b32 	%r<18>;
	.reg .b64 	%rd<8>;
	.reg .b64 	%fd<2>;

	ld.param.u32 	%r2, [kupdate_param_0];
	ld.param.u32 	%r4, [kupdate_param_1];
	ld.param.u64 	%rd1, [kupdate_param_2];
	ld.param.u64 	%rd2, [kupdate_param_3];
	mov.u32 	%r6, %ctaid.x;
	mov.u32 	%r7, %ntid.x;
	mov.u32 	%r8, %tid.x;
	mad.lo.s32 	%r9, %r6, %r7, %r8;
	mov.u32 	%r11, %ctaid.y;
	mov.u32 	%r12, %ntid.y;
	mov.u32 	%r13, %tid.y;
	mad.lo.s32 	%r14, %r11, %r12, %r13;
	mad.lo.s32 	%r1, %r14, %r2, %r9;
	setp.lt.s32 	%p1, %r9, 1;
	setp.eq.s32 	%p2, %r14, 0;
	or.pred  	%p3, %p1, %p2;
	add.s32 	%r16, %r2, -1;
	setp.ge.s32 	%p4, %r9, %r16;
	or.pred  	%p5, %p3, %p4;
	add.s32 	%r17, %r4, -1;
	setp.ge.s32 	%p6, %r14, %r17;
	or.pred  	%p7, %p5, %p6;
	@%p7 bra 	$L__BB5_2;
	cvta.to.global.u64 	%rd3, %rd2;
	cvta.to.global.u64 	%rd4, %rd1;
	mul.wide.s32 	%rd5, %r1, 8;
	add.s64 	%rd6, %rd3, %rd5;
	ld.global.f64 	%fd1, [%rd6];
	add.s64 	%rd7, %rd4, %rd5;
	st.global.f64 	[%rd7], %fd1;
$L__BB5_2:
	ret;

}
	// .globl	kconverge
.visible .entry kconverge(
	.param .u32 kconverge_param_0,
	.param .u32 kconverge_param_1,
	.param .u64 .ptr .align 1 kconverge_param_2,
	.param .u64 .ptr .align 1 kconverge_param_3,
	.param .u64 .ptr .align 1 kconverge_param_4,
	.param .f64 kconverge_param_5
)
{
	.reg .pred 	%p<10>;
	.reg .b32 	%r<19>;
	.reg .b64 	%rd<10>;
	.reg .b64 	%fd<7>;

	ld.param.u32 	%r2, [kconverge_param_0];
	ld.param.u32 	%r4, [kconverge_param_1];
	ld.param.u64 	%rd1, [kconverge_param_2];
	ld.param.u64 	%rd2, [kconverge_param_3];
	ld.param.u64 	%rd3, [kconverge_param_4];
	ld.param.f64 	%fd1, [kconverge_param_5];
	mov.u32 	%r6, %ctaid.x;
	mov.u32 	%r7, %ntid.x;
	mov.u32 	%r8, %tid.x;
	mad.lo.s32 	%r9, %r6, %r7, %r8;
	mov.u32 	%r11, %ctaid.y;
	mov.u32 	%r12, %ntid.y;
	mov.u32 	%r13, %tid.y;
	mad.lo.s32 	%r14, %r11, %r12, %r13;
	mad.lo.s32 	%r1, %r14, %r2, %r9;
	setp.lt.s32 	%p1, %r9, 1;
	setp.eq.s32 	%p2, %r14, 0;
	or.pred  	%p3, %p1, %p2;
	add.s32 	%r16, %r2, -1;
	setp.ge.s32 	%p4, %r9, %r16;
	or.pred  	%p5, %p3, %p4;
	add.s32 	%r17, %r4, -1;
	setp.ge.s32 	%p6, %r14, %r17;
	or.pred  	%p7, %p5, %p6;
	@%p7 bra 	$L__BB6_3;
	cvta.to.global.u64 	%rd4, %rd1;
	cvta.to.global.u64 	%rd5, %rd2;
	mul.wide.s32 	%rd6, %r1, 8;
	add.s64 	%rd7, %rd4, %rd6;
	ld.global.f64 	%fd2, [%rd7];
	add.s64 	%rd8, %rd5, %rd6;
	ld.global.f64 	%fd3, [%rd8];
	setp.gt.f64 	%p8, %fd2, %fd3;
	sub.f64 	%fd4, %fd2, %fd3;
	sub.f64 	%fd5, %fd3, %fd2;
	selp.f64 	%fd6, %fd4, %fd5, %p8;
	setp.leu.f64 	%p9, %fd6, %fd1;
	@%p9 bra 	$L__BB6_3;
	cvta.to.global.u64 	%rd9, %rd3;
	mov.b32 	%r18, 0;
	st.global.u32 	[%rd9], %r18;
$L__BB6_3:
	ret;

}
	// .globl	kresetz
.visible .entry kresetz(
	.param .u64 .ptr .align 1 kresetz_param_0
)
{
	.reg .b32 	%r<2>;
	.reg .b64 	%rd<3>;

	ld.param.u64 	%rd1, [kresetz_param_0];
	cvta.to.global.u64 	%rd2, %rd1;
	mov.b32 	%r1, 1;
	st.global.u32 	[%rd2], %r1;
	ret;

}


// ===== COMPILED SASS (sm_100) =====

	.target	sm_100

	.elftype	@"ET_EXEC"


//--------------------- .note.nv.tkinfo           --------------------------
	.section	.note.nv.tkinfo,"",@"SHT_NOTE"
	.sectionflags	@"SHF_NOTE_NV_TKINFO"
	.tkinfo
        /*0018*/ 	.word	0x00000002
        /*0030*/ 	.string	""
        /*0030*/ 	.string	"ptxas"
        /*0030*/ 	.string	"Cuda compilation tools, release 13.0, V13.0.88"
        /*0030*/ 	.string	"Build cuda_13.0.r13.0/compiler.36424714_0"
        /*0030*/ 	.string	"-arch sm_100 -m 64 "



//--------------------- .note.nv.cuinfo           --------------------------
	.section	.note.nv.cuinfo,"",@"SHT_NOTE"
	.sectionflags	@"SHF_NOTE_NV_CUINFO"
        /*0018*/ 	.short	0x0002
        /*001a*/ 	.short	0x0064
        /*001c*/ 	.short	0x0082
	.zero		2


//--------------------- .nv.info                  --------------------------
	.section	.nv.info,"",@"SHT_CUDA_INFO"
	.align	4


	//----- nvinfo : EIATTR_REGCOUNT
	.align		4
        /*0000*/ 	.byte	0x04, 0x2f
        /*0002*/ 	.short	(.L_1 - .L_0)
	.align		4
.L_0:
        /*0004*/ 	.word	index@(kjacobi)
        /*0008*/ 	.word	0x00000012


	//----- nvinfo : EIATTR_FRAME_SIZE
	.align		4
.L_1:
        /*000c*/ 	.byte	0x04, 0x11
        /*000e*/ 	.short	(.L_3 - .L_2)
	.align		4
.L_2:
        /*0010*/ 	.word	index@(kjacobi)
        /*0014*/ 	.word	0x00000000


	//----- nvinfo : EIATTR_REGCOUNT
	.align		4
.L_3:
        /*0018*/ 	.byte	0x04, 0x2f
        /*001a*/ 	.short	(.L_5 - .L_4)
	.align		4
.L_4:
        /*001c*/ 	.word	index@(kredjor)
        /*0020*/ 	.word	0x00000016


	//----- nvinfo : EIATTR_FRAME_SIZE
	.align		4
.L_5:
        /*0024*/ 	.byte	0x04, 0x11
        /*0026*/ 	.short	(.L_7 - .L_6)
	.align		4
.L_6:
        /*0028*/ 	.word	index@(kredjor)
        /*002c*/ 	.word	0x00000000


	//----- nvinfo : EIATTR_REGCOUNT
	.align		4
.L_7:
        /*0030*/ 	.byte	0x04, 0x2f
        /*0032*/ 	.short	(.L_9 - .L_8)
	.align		4
.L_8:
        /*0034*/ 	.word	index@(kblacksor)
        /*0038*/ 	.word	0x00000016


	//----- nvinfo : EIATTR_FRAME_SIZE
	.align		4
.L_9:
        /*003c*/ 	.byte	0x04, 0x11
        /*003e*/ 	.short	(.L_11 - .L_10)
	.align		4
.L_10:
        /*0040*/ 	.word	index@(kblacksor)
        /*0044*/ 	.word	0x00000000


	//----- nvinfo : EIATTR_REGCOUNT
	.align		4
.L_11:
        /*0048*/ 	.byte	0x04, 0x2f
        /*004a*/ 	.short	(.L_13 - .L_12)
	.align		4
.L_12:
        /*004c*/ 	.word	index@(kredkjor)
        /*0050*/ 	.word	0x00000016


	//----- nvinfo : EIATTR_FRAME_SIZE
	.align		4
.L_13:
        /*0054*/ 	.byte	0x04, 0x11
        /*0056*/ 	.short	(.L_15 - .L_14)
	.align		4
.L_14:
        /*0058*/ 	.word	index@($__internal_1_$__cuda_sm20_dblrcp_rn_slowpath_v3)
        /*005c*/ 	.word	0x00000000


	//----- nvinfo : EIATTR_FRAME_SIZE
	.align		4
.L_15:
        /*0060*/ 	.byte	0x04, 0x11
        /*0062*/ 	.short	(.L_17 - .L_16)
	.align		4
.L_16:
        /*0064*/ 	.word	index@(kredkjor)
        /*0068*/ 	.word	0x00000000


	//----- nvinfo : EIATTR_REGCOUNT
	.align		4
.L_17:
        /*006c*/ 	.byte	0x04, 0x2f
        /*006e*/ 	.short	(.L_19 - .L_18)
	.align		4
.L_18:
        /*0070*/ 	.word	index@(kblackksor)
        /*0074*/ 	.word	0x00000018


	//----- nvinfo : EIATTR_FRAME_SIZE
	.align		4
.L_19:
        /*0078*/ 	.byte	0x04, 0x11
        /*007a*/ 	.short	(.L_21 - .L_20)
	.align		4
.L_20:
        /*007c*/ 	.word	index@($__internal_0_$__cuda_sm20_dblrcp_rn_slowpath_v3)
        /*0080*/ 	.word	0x00000000


	//----- nvinfo : EIATTR_FRAME_SIZE
	.align		4
.L_21:
        /*0084*/ 	.byte	0x04, 0x11
        /*0086*/ 	.short	(.L_23 - .L_22)
	.align		4
.L_22:
        /*0088*/ 	.word	index@(kblackksor)
        /*008c*/ 	.word	0x00000000


	//----- nvinfo : EIATTR_REGCOUNT
	.align		4
.L_23:
        /*0090*/ 	.byte	0x04, 0x2f
        /*0092*/ 	.short	(.L_25 - .L_24)
	.align		4
.L_24:
        /*0094*/ 	.word	index@(kupdate)
        /*0098*/ 	.word	0x0000000a


	//----- nvinfo : EIATTR_FRAME_SIZE
	.align		4
.L_25:
        /*009c*/ 	.byte	0x04, 0x11
        /*009e*/ 	.short	(.L_27 - .L_26)
	.align		4
.L_26:
        /*00a0*/ 	.word	index@(kupdate)
        /*00a4*/ 	.word	0x00000000


	//----- nvinfo : EIATTR_REGCOUNT
	.align		4
.L_27:
        /*00a8*/ 	.byte	0x04, 0x2f
        /*00aa*/ 	.short	(.L_29 - .L_28)
	.align		4
.L_28:
        /*00ac*/ 	.word	index@(kconverge)
        /*00b0*/ 	.word	0x0000000c


	//----- nvinfo : EIATTR_FRAME_SIZE
	.align		4
.L_29:
        /*00b4*/ 	.byte	0x04, 0x11
        /*00b6*/ 	.short	(.L_31 - .L_30)
	.align		4
.L_30:
        /*00b8*/ 	.word	index@(kconverge)
        /*00bc*/ 	.word	0x00000000


	//----- nvinfo : EIATTR_REGCOUNT
	.align		4
.L_31:
        /*00c0*/ 	.byte	0x04, 0x2f
        /*00c2*/ 	.short	(.L_33 - .L_32)
	.align		4
.L_32:
        /*00c4*/ 	.word	index@(kresetz)
        /*00c8*/ 	.word	0x00000008


	//----- nvinfo : EIATTR_FRAME_SIZE
	.align		4
.L_33:
        /*00cc*/ 	.byte	0x04, 0x11
        /*00ce*/ 	.short	(.L_35 - .L_34)
	.align		4
.L_34:
        /*00d0*/ 	.word	index@(kresetz)
        /*00d4*/ 	.word	0x00000000


	//----- nvinfo : EIATTR_MIN_STACK_SIZE
	.align		4
.L_35:
        /*00d8*/ 	.byte	0x04, 0x12
        /*00da*/ 	.short	(.L_37 - .L_36)
	.align		4
.L_36:
        /*00dc*/ 	.word	index@(kresetz)
        /*00e0*/ 	.word	0x00000000


	//----- nvinfo : EIATTR_MIN_STACK_SIZE
	.align		4
.L_37:
        /*00e4*/ 	.byte	0x04, 0x12
        /*00e6*/ 	.short	(.L_39 - .L_38)
	.align		4
.L_38:
        /*00e8*/ 	.word	index@(kconverge)
        /*00ec*/ 	.word	0x00000000


	//----- nvinfo : EIATTR_MIN_STACK_SIZE
	.align		4
.L_39:
        /*00f0*/ 	.byte	0x04, 0x12
        /*00f2*/ 	.short	(.L_41 - .L_40)
	.align		4
.L_40:
        /*00f4*/ 	.word	index@(kupdate)
        /*00f8*/ 	.word	0x00000000


	//----- nvinfo : EIATTR_MIN_STACK_SIZE
	.align		4
.L_41:
        /*00fc*/ 	.byte	0x04, 0x12
        /*00fe*/ 	.short	(.L_43 - .L_42)
	.align		4
.L_42:
        /*0100*/ 	.word	index@(kblackksor)
        /*0104*/ 	.word	0x00000000


	//----- nvinfo : EIATTR_MIN_STACK_SIZE
	.align		4
.L_43:
        /*0108*/ 	.byte	0x04, 0x12
        /*010a*/ 	.short	(.L_45 - .L_44)
	.align		4
.L_44:
        /*010c*/ 	.word	index@(kredkjor)
        /*0110*/ 	.word	0x00000000


	//----- nvinfo : EIATTR_MIN_STACK_SIZE
	.align		4
.L_45:
        /*0114*/ 	.byte	0x04, 0x12
        /*0116*/ 	.short	(.L_47 - .L_46)
	.align		4
.L_46:
        /*0118*/ 	.word	index@(kblacksor)
        /*011c*/ 	.word	0x00000000


	//----- nvinfo : EIATTR_MIN_STACK_SIZE
	.align		4
.L_47:
        /*0120*/ 	.byte	0x04, 0x12
        /*0122*/ 	.short	(.L_49 - .L_48)
	.align		4
.L_48:
        /*0124*/ 	.word	index@(kredjor)
        /*0128*/ 	.word	0x00000000


	//----- nvinfo : EIATTR_MIN_STACK_SIZE
	.align		4
.L_49:
        /*012c*/ 	.byte	0x04, 0x12
        /*012e*/ 	.short	(.L_51 - .L_50)
	.align		4
.L_50:
        /*0130*/ 	.word	index@(kjacobi)
        /*0134*/ 	.word	0x00000000
.L_51:


//--------------------- .nv.compat                --------------------------
	.section	.nv.compat,"",@"SHT_CUDA_COMPAT_INFO"
	.align	4
        /*0000*/ 	.byte	0x02, 0x09, 0x00, 0x00, 0x02, 0x02, 0x01, 0x00, 0x02, 0x05, 0x05, 0x00, 0x03, 0x07, 0x01, 0x01
        /*0010*/ 	.byte	0x02, 0x03, 0x00, 0x00, 0x02, 0x06, 0x01, 0x00, 0x04, 0x0b, 0x08, 0x00, 0x01, 0x00, 0x00, 0x00
        /*0020*/ 	.byte	0x00, 0x00, 0x00, 0x00


//--------------------- .nv.info.kresetz          --------------------------
	.section	.nv.info.kresetz,"",@"SHT_CUDA_INFO"
	.sectionflags	@""
	.align	4


	//----- nvinfo : EIATTR_CUDA_API_VERSION
	.align		4
        /*0000*/ 	.byte	0x04, 0x37
        /*0002*/ 	.short	(.L_53 - .L_52)
.L_52:
        /*0004*/ 	.word	0x00000082


	//----- nvinfo : EIATTR_KPARAM_INFO
	.align		4
.L_53:
        /*0008*/ 	.byte	0x04, 0x17
        /*000a*/ 	.short	(.L_55 - .L_54)
.L_54:
        /*000c*/ 	.word	0x00000000
        /*0010*/ 	.short	0x0000
        /*0012*/ 	.short	0x0000
        /*0014*/ 	.byte	0x00, 0xf5, 0x21, 0x00


	//----- nvinfo : EIATTR_SPARSE_MMA_MASK
	.align		4
.L_55:
        /*0018*/ 	.byte	0x03, 0x50
        /*001a*/ 	.short	0x0000


	//----- nvinfo : EIATTR_MAXREG_COUNT
	.align		4
        /*001c*/ 	.byte	0x03, 0x1b
        /*001e*/ 	.short	0x00ff


	//----- nvinfo : EIATTR_MERCURY_ISA_VERSION
	.align		4
        /*0020*/ 	.byte	0x03, 0x5f
        /*0022*/ 	.short	0x0101


	//----- nvinfo : EIATTR_VRC_CTA_INIT_COUNT
	.align		4
        /*0024*/ 	.byte	0x02, 0x4a
	.zero		1
	.zero		1


	//----- nvinfo : EIATTR_EXIT_INSTR_OFFSETS
	.align		4
        /*0028*/ 	.byte	0x04, 0x1c
        /*002a*/ 	.short	(.L_57 - .L_56)


	//   ....[0]....
.L_56:
        /*002c*/ 	.word	0x00000050


	//----- nvinfo : EIATTR_CBANK_PARAM_SIZE
	.align		4
.L_57:
        /*0030*/ 	.byte	0x03, 0x19
        /*0032*/ 	.short	0x0008


	//----- nvinfo : EIATTR_PARAM_CBANK
	.align		4
        /*0034*/ 	.byte	0x04, 0x0a
        /*0036*/ 	.short	(.L_59 - .L_58)
	.align		4
.L_58:
        /*0038*/ 	.word	index@(.nv.constant0.kresetz)
        /*003c*/ 	.short	0x0380
        /*003e*/ 	.short	0x0008


	//----- nvinfo : EIATTR_SW_WAR
	.align		4
.L_59:
        /*0040*/ 	.byte	0x04, 0x36
        /*0042*/ 	.short	(.L_61 - .L_60)
.L_60:
        /*0044*/ 	.word	0x00000008
.L_61:


//--------------------- .nv.info.kconverge        --------------------------
	.section	.nv.info.kconverge,"",@"SHT_CUDA_INFO"
	.sectionflags	@""
	.align	4


	//----- nvinfo : EIATTR_CUDA_API_VERSION
	.align		4
        /*0000*/ 	.byte	0x04, 0x37
        /*0002*/ 	.short	(.L_63 - .L_62)
.L_62:
        /*0004*/ 	.word	0x00000082


	//----- nvinfo : EIATTR_KPARAM_INFO
	.align		4
.L_63:
        /*0008*/ 	.byte	0x04, 0x17
        /*000a*/ 	.short	(.L_65 - .L_64)
.L_64:
        /*000c*/ 	.word	0x00000000
        /*0010*/ 	.short	0x0005
        /*0012*/ 	.short	0x0020
        /*0014*/ 	.byte	0x00, 0xf0, 0x21, 0x00


	//----- nvinfo : EIATTR_KPARAM_INFO
	.align		4
.L_65:
        /*0018*/ 	.byte	0x04, 0x17
        /*001a*/ 	.short	(.L_67 - .L_66)
.L_66:
        /*001c*/ 	.word	0x00000000
        /*0020*/ 	.short	0x0004
        /*0022*/ 	.short	0x0018
        /*0024*/ 	.byte	0x00, 0xf5, 0x21, 0x00


	//----- nvinfo : EIATTR_KPARAM_INFO
	.align		4
.L_67:
        /*0028*/ 	.byte	0x04, 0x17
        /*002a*/ 	.short	(.L_69 - .L_68)
.L_68:
        /*002c*/ 	.word	0x00000000
        /*0030*/ 	.short	0x0003
        /*0032*/ 	.short	0x0010
        /*0034*/ 	.byte	0x00, 0xf5, 0x21, 0x00


	//----- nvinfo : EIATTR_KPARAM_INFO
	.align		4
.L_69:
        /*0038*/ 	.byte	0x04, 0x17
        /*003a*/ 	.short	(.L_71 - .L_70)
.L_70:
        /*003c*/ 	.word	0x00000000
        /*0040*/ 	.short	0x0002
        /*0042*/ 	.short	0x0008
        /*0044*/ 	.byte	0x00, 0xf5, 0x21, 0x00


	//----- nvinfo : EIATTR_KPARAM_INFO
	.align		4
.L_71:
        /*0048*/ 	.byte	0x04, 0x17
        /*004a*/ 	.short	(.L_73 - .L_72)
.L_72:
        /*004c*/ 	.word	0x00000000
        /*0050*/ 	.short	0x0001
        /*0052*/ 	.short	0x0004
        /*0054*/ 	.byte	0x00, 0xf0, 0x11, 0x00


	//----- nvinfo : EIATTR_KPARAM_INFO
	.align		4
.L_73:
        /*0058*/ 	.byte	0x04, 0x17
        /*005a*/ 	.short	(.L_75 - .L_74)
.L_74:
        /*005c*/ 	.word	0x00000000
        /*0060*/ 	.short	0x0000
        /*0062*/ 	.short	0x0000
        /*0064*/ 	.byte	0x00, 0xf0, 0x11, 0x00


	//----- nvinfo : EIATTR_SPARSE_MMA_MASK
	.align		4
.L_75:
        /*0068*/ 	.byte	0x03, 0x50
        /*006a*/ 	.short	0x0000


	//----- nvinfo : EIATTR_MAXREG_COUNT
	.align		4
        /*006c*/ 	.byte	0x03, 0x1b
        /*006e*/ 	.short	0x00ff


	//----- nvinfo : EIATTR_MERCURY_ISA_VERSION
	.align		4
        /*0070*/ 	.byte	0x03, 0x5f
        /*0072*/ 	.short	0x0101


	//----- nvinfo : EIATTR_VRC_CTA_INIT_COUNT
	.align		4
        /*0074*/ 	.byte	0x02, 0x4a
	.zero		1
	.zero		1


	//----- nvinfo : EIATTR_EXIT_INSTR_OFFSETS
	.align		4
        /*0078*/ 	.byte	0x04, 0x1c
        /*007a*/ 	.short	(.L_77 - .L_76)


	//   ....[0]....
.L_76:
        /*007c*/ 	.word	0x00000110


	//   ....[1]....
        /*0080*/ 	.word	0x00000200


	//   ....[2]....
        /*0084*/ 	.word	0x00000230


	//----- nvinfo : EIATTR_CBANK_PARAM_SIZE
	.align		4
.L_77:
        /*0088*/ 	.byte	0x03, 0x19
        /*008a*/ 	.short	0x0028


	//----- nvinfo : EIATTR_PARAM_CBANK
	.align		4
        /*008c*/ 	.byte	0x04, 0x0a
        /*008e*/ 	.short	(.L_79 - .L_78)
	.align		4
.L_78:
        /*0090*/ 	.word	index@(.nv.constant0.kconverge)
        /*0094*/ 	.short	0x0380
        /*0096*/ 	.short	0x0028


	//----- nvinfo : EIATTR_SW_WAR
	.align		4
.L_79:
        /*0098*/ 	.byte	0x04, 0x36
        /*009a*/ 	.short	(.L_81 - .L_80)
.L_80:
        /*009c*/ 	.word	0x00000008
.L_81:


//--------------------- .nv.info.kupdate          --------------------------
	.section	.nv.info.kupdate,"",@"SHT_CUDA_INFO"
	.sectionflags	@""
	.align	4


	//----- nvinfo : EIATTR_CUDA_API_VERSION
	.align		4
        /*0000*/ 	.byte	0x04, 0x37
        /*0002*/ 	.short	(.L_83 - .L_82)
.L_82:
        /*0004*/ 	.word	0x00000082


	//----- nvinfo : EIATTR_KPARAM_INFO
	.align		4
.L_83:
        /*0008*/ 	.byte	0x04, 0x17
        /*000a*/ 	.short	(.L_85 - .L_84)
.L_84:
        /*000c*/ 	.word	0x00000000
        /*0010*/ 	.short	0x0003
        /*0012*/ 	.short	0x0010
        /*0014*/ 	.byte	0x00, 0xf5, 0x21, 0x00


	//----- nvinfo : EIATTR_KPARAM_INFO
	.align		4
.L_85:
        /*0018*/ 	.byte	0x04, 0x17
        /*001a*/ 	.short	(.L_87 - .L_86)
.L_86:
        /*001c*/ 	.word	0x00000000
        /*0020*/ 	.short	0x0002
        /*0022*/ 	.short	0x0008
        /*0024*/ 	.byte	0x00, 0xf5, 0x21, 0x00


	//----- nvinfo : EIATTR_KPARAM_INFO
	.align		4
.L_87:
        /*0028*/ 	.byte	0x04, 0x17
        /*002a*/ 	.short	(.L_89 - .L_88)
.L_88:
        /*002c*/ 	.word	0x00000000
        /*0030*/ 	.short	0x0001
        /*0032*/ 	.short	0x0004
        /*0034*/ 	.byte	0x00, 0xf0, 0x11, 0x00


	//----- nvinfo : EIATTR_KPARAM_INFO
	.align		4
.L_89:
        /*0038*/ 	.byte	0x04, 0x17
        /*003a*/ 	.short	(.L_91 - .L_90)
.L_90:
        /*003c*/ 	.word	0x00000000
        /*0040*/ 	.short	0x0000
        /*0042*/ 	.short	0x0000
        /*0044*/ 	.byte	0x00, 0xf0, 0x11, 0x00


	//----- nvinfo : EIATTR_SPARSE_MMA_MASK
	.align		4
.L_91:
        /*0048*/ 	.byte	0x03, 0x50
        /*004a*/ 	.short	0x0000


	//----- nvinfo : EIATTR_MAXREG_COUNT
	.align		4
        /*004c*/ 	.byte	0x03, 0x1b
        /*004e*/ 	.short	0x00ff


	//----- nvinfo : EIATTR_MERCURY_ISA_VERSION
	.align		4
        /*0050*/ 	.byte	0x03, 0x5f
        /*0052*/ 	.short	0x0101


	//----- nvinfo : EIATTR_VRC_CTA_INIT_COUNT
	.align		4
        /*0054*/ 	.byte	0x02, 0x4a
	.zero		1
	.zero		1


	//----- nvinfo : EIATTR_EXIT_INSTR_OFFSETS
	.align		4
        /*0058*/ 	.byte	0x04, 0x1c
        /*005a*/ 	.short	(.L_93 - .L_92)


	//   ....[0]....
.L_92:
        /*005c*/ 	.word	0x00000110


	//   ....[1]....
        /*0060*/ 	.word	0x00000190


	//----- nvinfo : EIATTR_CBANK_PARAM_SIZE
	.align		4
.L_93:
        /*0064*/ 	.byte	0x03, 0x19
        /*0066*/ 	.short	0x0018


	//----- nvinfo : EIATTR_PARAM_CBANK
	.align		4
        /*0068*/ 	.byte	0x04, 0x0a
        /*006a*/ 	.short	(.L_95 - .L_94)
	.align		4
.L_94:
        /*006c*/ 	.word	index@(.nv.constant0.kupdate)
        /*0070*/ 	.short	0x0380
        /*0072*/ 	.short	0x0018


	//----- nvinfo : EIATTR_SW_WAR
	.align		4
.L_95:
        /*0074*/ 	.byte	0x04, 0x36
        /*0076*/ 	.short	(.L_97 - .L_96)
.L_96:
        /*0078*/ 	.word	0x00000008
.L_97:


//--------------------- .nv.info.kblackksor       --------------------------
	.section	.nv.info.kblackksor,"",@"SHT_CUDA_INFO"
	.sectionflags	@""
	.align	4


	//----- nvinfo : EIATTR_CUDA_API_VERSION
	.align		4
        /*0000*/ 	.byte	0x04, 0x37
        /*0002*/ 	.short	(.L_99 - .L_98)
.L_98:
        /*0004*/ 	.word	0x00000082


	//----- nvinfo : EIATTR_KPARAM_INFO
	.align		4
.L_99:
        /*0008*/ 	.byte	0x04, 0x17
        /*000a*/ 	.short	(.L_101 - .L_100)
.L_100:
        /*000c*/ 	.word	0x00000000
        /*0010*/ 	.short	0x0004
        /*0012*/ 	.short	0x0018
        /*0014*/ 	.byte	0x00, 0xf0, 0x21, 0x00


	//----- nvinfo : EIATTR_KPARAM_INFO
	.align		4
.L_101:
        /*0018*/ 	.byte	0x04, 0x17
        /*001a*/ 	.short	(.L_103 - .L_102)
.L_102:
        /*001c*/ 	.word	0x00000000
        /*0020*/ 	.short	0x0003
        /*0022*/ 	.short	0x0010
        /*0024*/ 	.byte	0x00, 0xf5, 0x21, 0x00


	//----- nvinfo : EIATTR_KPARAM_INFO
	.align		4
.L_103:
        /*0028*/ 	.byte	0x04, 0x17
        /*002a*/ 	.short	(.L_105 - .L_104)
.L_104:
        /*002c*/ 	.word	0x00000000
        /*0030*/ 	.short	0x0002
        /*0032*/ 	.short	0x0008
        /*0034*/ 	.byte	0x00, 0xf5, 0x21, 0x00


	//----- nvinfo : EIATTR_KPARAM_INFO
	.align		4
.L_105:
        /*0038*/ 	.byte	0x04, 0x17
        /*003a*/ 	.short	(.L_107 - .L_106)
.L_106:
        /*003c*/ 	.word	0x00000000
        /*0040*/ 	.short	0x0001
        /*0042*/ 	.short	0x0004
        /*0044*/ 	.byte	0x00, 0xf0, 0x11, 0x00


	//----- nvinfo : EIATTR_KPARAM_INFO
	.align		4
.L_107:
        /*0048*/ 	.byte	0x04, 0x17
        /*004a*/ 	.short	(.L_109 - .L_108)
.L_108:
        /*004c*/ 	.word	0x00000000
        /*0050*/ 	.short	0x0000
        /*0052*/ 	.short	0x0000
        /*0054*/ 	.byte	0x00, 0xf0, 0x11, 0x00


	//----- nvinfo : EIATTR_SPARSE_MMA_MASK
	.align		4
.L_109:
        /*0058*/ 	.byte	0x03, 0x50
        /*005a*/ 	.short	0x0000


	//----- nvinfo : EIATTR_MAXREG_COUNT
	.align		4
        /*005c*/ 	.byte	0x03, 0x1b
        /*005e*/ 	.short	0x00ff


	//----- nvinfo : EIATTR_MERCURY_ISA_VERSION
	.align		4
        /*0060*/ 	.byte	0x03, 0x5f
        /*0062*/ 	.short	0x0101


	//----- nvinfo : EIATTR_VRC_CTA_INIT_COUNT
	.align		4
        /*0064*/ 	.byte	0x02, 0x4a
	.zero		1
	.zero		1


	//----- nvinfo : EIATTR_EXIT_INSTR_OFFSETS
	.align		4
        /*0068*/ 	.byte	0x04, 0x1c
        /*006a*/ 	.short	(.L_111 - .L_110)


	//   ....[0]....
.L_110:
        /*006c*/ 	.word	0x00000100


	//   ....[1]....
        /*0070*/ 	.word	0x00000140


	//   ....[2]....
        /*0074*/ 	.word	0x00000440


	//----- nvinfo : EIATTR_CRS_STACK_SIZE
	.align		4
.L_111:
        /*0078*/ 	.byte	0x04, 0x1e
        /*007a*/ 	.short	(.L_113 - .L_112)
.L_112:
        /*007c*/ 	.word	0x00000000


	//----- nvinfo : EIATTR_CBANK_PARAM_SIZE
	.align		4
.L_113:
        /*0080*/ 	.byte	0x03, 0x19
        /*0082*/ 	.short	0x0020


	//----- nvinfo : EIATTR_PARAM_CBANK
	.align		4
        /*0084*/ 	.byte	0x04, 0x0a
        /*0086*/ 	.short	(.L_115 - .L_114)
	.align		4
.L_114:
        /*0088*/ 	.word	index@(.nv.constant0.kblackksor)
        /*008c*/ 	.short	0x0380
        /*008e*/ 	.short	0x0020


	//----- nvinfo : EIATTR_SW_WAR
	.align		4
.L_115:
        /*0090*/ 	.byte	0x04, 0x36
        /*0092*/ 	.short	(.L_117 - .L_116)
.L_116:
        /*0094*/ 	.word	0x00000008
.L_117:


//--------------------- .nv.info.kredkjor         --------------------------
	.section	.nv.info.kredkjor,"",@"SHT_CUDA_INFO"
	.sectionflags	@""
	.align	4


	//----- nvinfo : EIATTR_CUDA_API_VERSION
	.align		4
        /*0000*/ 	.byte	0x04, 0x37
        /*0002*/ 	.short	(.L_119 - .L_118)
.L_118:
        /*0004*/ 	.word	0x00000082


	//----- nvinfo : EIATTR_KPARAM_INFO
	.align		4
.L_119:
        /*0008*/ 	.byte	0x04, 0x17
        /*000a*/ 	.short	(.L_121 - .L_120)
.L_120:
        /*000c*/ 	.word	0x00000000
        /*0010*/ 	.short	0x0004
        /*0012*/ 	.short	0x0018
        /*0014*/ 	.byte	0x00, 0xf0, 0x21, 0x00


	//----- nvinfo : EIATTR_KPARAM_INFO
	.align		4
.L_121:
        /*0018*/ 	.byte	0x04, 0x17
        /*001a*/ 	.short	(.L_123 - .L_122)
.L_122:
        /*001c*/ 	.word	0x00000000
        /*0020*/ 	.short	0x0003
        /*0022*/ 	.short	0x0010
        /*0024*/ 	.byte	0x00, 0xf5, 0x21, 0x00


	//----- nvinfo : EIATTR_KPARAM_INFO
	.align		4
.L_123:
        /*0028*/ 	.byte	0x04, 0x17
        /*002a*/ 	.short	(.L_125 - .L_124)
.L_124:
        /*002c*/ 	.word	0x00000000
        /*0030*/ 	.short	0x0002
        /*0032*/ 	.short	0x0008
        /*0034*/ 	.byte	0x00, 0xf5, 0x21, 0x00


	//----- nvinfo : EIATTR_KPARAM_INFO
	.align		4
.L_125:
        /*0038*/ 	.byte	0x04, 0x17
        /*003a*/ 	.short	(.L_127 - .L_126)
.L_126:
        /*003c*/ 	.word	0x00000000
        /*0040*/ 	.short	0x0001
        /*0042*/ 	.short	0x0004
        /*0044*/ 	.byte	0x00, 0xf0, 0x11, 0x00


	//----- nvinfo : EIATTR_KPARAM_INFO
	.align		4
.L_127:
        /*0048*/ 	.byte	0x04, 0x17
        /*004a*/ 	.short	(.L_129 - .L_128)
.L_128:
        /*004c*/ 	.word	0x00000000
        /*0050*/ 	.short	0x0000
        /*0052*/ 	.short	0x0000
        /*0054*/ 	.byte	0x00, 0xf0, 0x11, 0x00


	//----- nvinfo : EIATTR_SPARSE_MMA_MASK
	.align		4
.L_129:
        /*0058*/ 	.byte	0x03, 0x50
        /*005a*/ 	.short	0x0000


	//----- nvinfo : EIATTR_MAXREG_COUNT
	.align		4
        /*005c*/ 	.byte	0x03, 0x1b
        /*005e*/ 	.short	0x00ff


	//----- nvinfo : EIATTR_MERCURY_ISA_VERSION
	.align		4
        /*0060*/ 	.byte	0x03, 0x5f
        /*0062*/ 	.short	0x0101


	//----- nvinfo : EIATTR_VRC_CTA_INIT_COUNT
	.align		4
        /*0064*/ 	.byte	0x02, 0x4a
	.zero		1
	.zero		1


	//----- nvinfo : EIATTR_EXIT_INSTR_OFFSETS
	.align		4
        /*0068*/ 	.byte	0x04, 0x1c
        /*006a*/ 	.short	(.L_131 - .L_130)


	//   ....[0]....
.L_130:
        /*006c*/ 	.word	0x00000100


	//   ....[1]....
        /*0070*/ 	.word	0x00000140


	//   ....[2]....
        /*0074*/ 	.word	0x00000440


	//----- nvinfo : EIATTR_CRS_STACK_SIZE
	.align		4
.L_131:
        /*0078*/ 	.byte	0x04, 0x1e
        /*007a*/ 	.short	(.L_133 - .L_132)
.L_132:
        /*007c*/ 	.word	0x00000000


	//----- nvinfo : EIATTR_CBANK_PARAM_SIZE
	.align		4
.L_133:
        /*0080*/ 	.byte	0x03, 0x19
        /*0082*/ 	.short	0x0020


	//----- nvinfo : EIATTR_PARAM_CBANK
	.align		4
        /*0084*/ 	.byte	0x04, 0x0a
        /*0086*/ 	.short	(.L_135 - .L_134)
	.align		4
.L_134:
        /*0088*/ 	.word	index@(.nv.constant0.kredkjor)
        /*008c*/ 	.short	0x0380
        /*008e*/ 	.short	0x0020


	//----- nvinfo : EIATTR_SW_WAR
	.align		4
.L_135:
        /*0090*/ 	.byte	0x04, 0x36
        /*0092*/ 	.short	(.L_137 - .L_136)
.L_136:
        /*0094*/ 	.word	0x00000008
.L_137:


//--------------------- .nv.info.kblacksor        --------------------------
	.section	.nv.info.kblacksor,"",@"SHT_CUDA_INFO"
	.sectionflags	@""
	.align	4


	//----- nvinfo : EIATTR_CUDA_API_VERSION
	.align		4
        /*0000*/ 	.byte	0x04, 0x37
        /*0002*/ 	.short	(.L_139 - .L_138)
.L_138:
        /*0004*/ 	.word	0x00000082


	//----- nvinfo : EIATTR_KPARAM_INFO
	.align		4
.L_139:
        /*0008*/ 	.byte	0x04, 0x17
        /*000a*/ 	.short	(.L_141 - .L_140)
.L_140:
        /*000c*/ 	.word	0x00000000
        /*0010*/ 	.short	0x0004
        /*0012*/ 	.short	0x0018
        /*0014*/ 	.byte	0x00, 0xf0, 0x21, 0x00


	//----- nvinfo : EIATTR_KPARAM_INFO
	.align		4
.L_141:
        /*0018*/ 	.byte	0x04, 0x17
        /*001a*/ 	.short	(.L_143 - .L_142)
.L_142:
        /*001c*/ 	.word	0x00000000
        /*0020*/ 	.short	0x0003
        /*0022*/ 	.short	0x0010
        /*0024*/ 	.byte	0x00, 0xf5, 0x21, 0x00


	//----- nvinfo : EIATTR_KPARAM_INFO
	.align		4
.L_143:
        /*0028*/ 	.byte	0x04, 0x17
        /*002a*/ 	.short	(.L_145 - .L_144)
.L_144:
        /*002c*/ 	.word	0x00000000
        /*0030*/ 	.short	0x0002
        /*0032*/ 	.short	0x0008
        /*0034*/ 	.byte	0x00, 0xf5, 0x21, 0x00


	//----- nvinfo : EIATTR_KPARAM_INFO
	.align		4
.L_145:
        /*0038*/ 	.byte	0x04, 0x17
        /*003a*/ 	.short	(.L_147 - .L_146)
.L_146:
        /*003c*/ 	.word	0x00000000
        /*0040*/ 	.short	0x0001
        /*0042*/ 	.short	0x0004
        /*0044*/ 	.byte	0x00, 0xf0, 0x11, 0x00


	//----- nvinfo : EIATTR_KPARAM_INFO
	.align		4
.L_147:
        /*0048*/ 	.byte	0x04, 0x17
        /*004a*/ 	.short	(.L_149 - .L_148)
.L_148:
        /*004c*/ 	.word	0x00000000
        /*0050*/ 	.short	0x0000
        /*0052*/ 	.short	0x0000
        /*0054*/ 	.byte	0x00, 0xf0, 0x11, 0x00


	//----- nvinfo : EIATTR_SPARSE_MMA_MASK
	.align		4
.L_149:
        /*0058*/ 	.byte	0x03, 0x50
        /*005a*/ 	.short	0x0000


	//----- nvinfo : EIATTR_MAXREG_COUNT
	.align		4
        /*005c*/ 	.byte	0x03, 0x1b
        /*005e*/ 	.short	0x00ff


	//----- nvinfo : EIATTR_MERCURY_ISA_VERSION
	.align		4
        /*0060*/ 	.byte	0x03, 0x5f
        /*0062*/ 	.short	0x0101


	//----- nvinfo : EIATTR_VRC_CTA_INIT_COUNT
	.align		4
        /*0064*/ 	.byte	0x02, 0x4a
	.zero		1
	.zero		1


	//----- nvinfo : EIATTR_EXIT_INSTR_OFFSETS
	.align		4
        /*0068*/ 	.byte	0x04, 0x1c
        /*006a*/ 	.short	(.L_151 - .L_150)


	//   ....[0]....
.L_150:
        /*006c*/ 	.word	0x00000100


	//   ....[1]....
        /*0070*/ 	.word	0x00000140


	//   ....[2]....
        /*0074*/ 	.word	0x00000330


	//----- nvinfo : EIATTR_CBANK_PARAM_SIZE
	.align		4
.L_151:
        /*0078*/ 	.byte	0x03, 0x19
        /*007a*/ 	.short	0x0020


	//----- nvinfo : EIATTR_PARAM_CBANK
	.align		4
        /*007c*/ 	.byte	0x04, 0x0a
        /*007e*/ 	.short	(.L_153 - .L_152)
	.align		4
.L_152:
        /*0080*/ 	.word	index@(.nv.constant0.kblacksor)
        /*0084*/ 	.short	0x0380
        /*0086*/ 	.short	0x0020


	//----- nvinfo : EIATTR_SW_WAR
	.align		4
.L_153:
        /*0088*/ 	.byte	0x04, 0x36
        /*008a*/ 	.short	(.L_155 - .L_154)
.L_154:
        /*008c*/ 	.word	0x00000008
.L_155:


//--------------------- .nv.info.kredjor          --------------------------
	.section	.nv.info.kredjor,"",@"SHT_CUDA_INFO"
	.sectionflags	@""
	.align	4


	//----- nvinfo : EIATTR_CUDA_API_VERSION
	.align		4
        /*0000*/ 	.byte	0x04, 0x37
        /*0002*/ 	.short	(.L_157 - .L_156)
.L_156:
        /*0004*/ 	.word	0x00000082


	//----- nvinfo : EIATTR_KPARAM_INFO
	.align		4
.L_157:
        /*0008*/ 	.byte	0x04, 0x17
        /*000a*/ 	.short	(.L_159 - .L_158)
.L_158:
        /*000c*/ 	.word	0x00000000
        /*0010*/ 	.short	0x0004
        /*0012*/ 	.short	0x0018
        /*0014*/ 	.byte	0x00, 0xf0, 0x21, 0x00


	//----- nvinfo : EIATTR_KPARAM_INFO
	.align		4
.L_159:
        /*0018*/ 	.byte	0x04, 0x17
        /*001a*/ 	.short	(.L_161 - .L_160)
.L_160:
        /*001c*/ 	.word	0x00000000
        /*0020*/ 	.short	0x0003
        /*0022*/ 	.short	0x0010
        /*0024*/ 	.byte	0x00, 0xf5, 0x21, 0x00


	//----- nvinfo : EIATTR_KPARAM_INFO
	.align		4
.L_161:
        /*0028*/ 	.byte	0x04, 0x17
        /*002a*/ 	.short	(.L_163 - .L_162)
.L_162:
        /*002c*/ 	.word	0x00000000
        /*0030*/ 	.short	0x0002
        /*0032*/ 	.short	0x0008
        /*0034*/ 	.byte	0x00, 0xf5, 0x21, 0x00


	//----- nvinfo : EIATTR_KPARAM_INFO
	.align		4
.L_163:
        /*0038*/ 	.byte	0x04, 0x17
        /*003a*/ 	.short	(.L_165 - .L_164)
.L_164:
        /*003c*/ 	.word	0x00000000
        /*0040*/ 	.short	0x0001
        /*0042*/ 	.short	0x0004
        /*0044*/ 	.byte	0x00, 0xf0, 0x11, 0x00


	//----- nvinfo : EIATTR_KPARAM_INFO
	.align		4
.L_165:
        /*0048*/ 	.byte	0x04, 0x17
        /*004a*/ 	.short	(.L_167 - .L_166)
.L_166:
        /*004c*/ 	.word	0x00000000
        /*0050*/ 	.short	0x0000
        /*0052*/ 	.short	0x0000
        /*0054*/ 	.byte	0x00, 0xf0, 0x11, 0x00


	//----- nvinfo : EIATTR_SPARSE_MMA_MASK
	.align		4
.L_167:
        /*0058*/ 	.byte	0x03, 0x50
        /*005a*/ 	.short	0x0000


	//----- nvinfo : EIATTR_MAXREG_COUNT
	.align		4
        /*005c*/ 	.byte	0x03, 0x1b
        /*005e*/ 	.short	0x00ff


	//----- nvinfo : EIATTR_MERCURY_ISA_VERSION
	.align		4
        /*0060*/ 	.byte	0x03, 0x5f
        /*0062*/ 	.short	0x0101


	//----- nvinfo : EIATTR_VRC_CTA_INIT_COUNT
	.align		4
        /*0064*/ 	.byte	0x02, 0x4a
	.zero		1
	.zero		1


	//----- nvinfo : EIATTR_EXIT_INSTR_OFFSETS
	.align		4
        /*0068*/ 	.byte	0x04, 0x1c
        /*006a*/ 	.short	(.L_169 - .L_168)


	//   ....[0]....
.L_168:
        /*006c*/ 	.word	0x00000100


	//   ....[1]....
        /*0070*/ 	.word	0x00000140


	//   ....[2]....
        /*0074*/ 	.word	0x00000330


	//----- nvinfo : EIATTR_CBANK_PARAM_SIZE
	.align		4
.L_169:
        /*0078*/ 	.byte	0x03, 0x19
        /*007a*/ 	.short	0x0020


	//----- nvinfo : EIATTR_PARAM_CBANK
	.align		4
        /*007c*/ 	.byte	0x04, 0x0a
        /*007e*/ 	.short	(.L_171 - .L_170)
	.align		4
.L_170:
        /*0080*/ 	.word	index@(.nv.constant0.kredjor)
        /*0084*/ 	.short	0x0380
        /*0086*/ 	.short	0x0020


	//----- nvinfo : EIATTR_SW_WAR
	.align		4
.L_171:
        /*0088*/ 	.byte	0x04, 0x36
        /*008a*/ 	.short	(.L_173 - .L_172)
.L_172:
        /*008c*/ 	.word	0x00000008
.L_173:


//--------------------- .nv.info.kjacobi          --------------------------
	.section	.nv.info.kjacobi,"",@"SHT_CUDA_INFO"
	.sectionflags	@""
	.align	4


	//----- nvinfo : EIATTR_CUDA_API_VERSION
	.align		4
        /*0000*/ 	.byte	0x04, 0x37
        /*0002*/ 	.short	(.L_175 - .L_174)
.L_174:
        /*0004*/ 	.word	0x00000082


	//----- nvinfo : EIATTR_KPARAM_INFO
	.align		4
.L_175:
        /*0008*/ 	.byte	0x04, 0x17
        /*000a*/ 	.short	(.L_177 - .L_176)
.L_176:
        /*000c*/ 	.word	0x00000000
        /*0010*/ 	.short	0x0003
        /*0012*/ 	.short	0x0010
        /*0014*/ 	.byte	0x00, 0xf5, 0x21, 0x00


	//----- nvinfo : EIATTR_KPARAM_INFO
	.align		4
.L_177:
        /*0018*/ 	.byte	0x04, 0x17
        /*001a*/ 	.short	(.L_179 - .L_178)
.L_178:
        /*001c*/ 	.word	0x00000000
        /*0020*/ 	.short	0x0002
        /*0022*/ 	.short	0x0008
        /*0024*/ 	.byte	0x00, 0xf5, 0x21, 0x00


	//----- nvinfo : EIATTR_KPARAM_INFO
	.align		4
.L_179:
        /*0028*/ 	.byte	0x04, 0x17
        /*002a*/ 	.short	(.L_181 - .L_180)
.L_180:
        /*002c*/ 	.word	0x00000000
        /*0030*/ 	.short	0x0001
        /*0032*/ 	.short	0x0004
        /*0034*/ 	.byte	0x00, 0xf0, 0x11, 0x00


	//----- nvinfo : EIATTR_KPARAM_INFO
	.align		4
.L_181:
        /*0038*/ 	.byte	0x04, 0x17
        /*003a*/ 	.short	(.L_183 - .L_182)
.L_182:
        /*003c*/ 	.word	0x00000000
        /*0040*/ 	.short	0x0000
        /*0042*/ 	.short	0x0000
        /*0044*/ 	.byte	0x00, 0xf0, 0x11, 0x00


	//----- nvinfo : EIATTR_SPARSE_MMA_MASK
	.align		4
.L_183:
        /*0048*/ 	.byte	0x03, 0x50
        /*004a*/ 	.short	0x0000


	//----- nvinfo : EIATTR_MAXREG_COUNT
	.align		4
        /*004c*/ 	.byte	0x03, 0x1b
        /*004e*/ 	.short	0x00ff


	//----- nvinfo : EIATTR_MERCURY_ISA_VERSION
	.align		4
        /*0050*/ 	.byte	0x03, 0x5f
        /*0052*/ 	.short	0x0101


	//----- nvinfo : EIATTR_VRC_CTA_INIT_COUNT
	.align		4
        /*0054*/ 	.byte	0x02, 0x4a
	.zero		1
	.zero		1


	//----- nvinfo : EIATTR_EXIT_INSTR_OFFSETS
	.align		4
        /*0058*/ 	.byte	0x04, 0x1c
        /*005a*/ 	.short	(.L_185 - .L_184)


	//   ....[0]....
.L_184:
        /*005c*/ 	.word	0x00000100


	//   ....[1]....
        /*0060*/ 	.word	0x00000290


	//----- nvinfo : EIATTR_CBANK_PARAM_SIZE
	.align		4
.L_185:
        /*0064*/ 	.byte	0x03, 0x19
        /*0066*/ 	.short	0x0018


	//----- nvinfo : EIATTR_PARAM_CBANK
	.align		4
        /*0068*/ 	.byte	0x04, 0x0a
        /*006a*/ 	.short	(.L_187 - .L_186)
	.align		4
.L_186:
        /*006c*/ 	.word	index@(.nv.constant0.kjacobi)
        /*0070*/ 	.short	0x0380
        /*0072*/ 	.short	0x0018


	//----- nvinfo : EIATTR_SW_WAR
	.align		4
.L_187:
        /*0074*/ 	.byte	0x04, 0x36
        /*0076*/ 	.short	(.L_189 - .L_188)
.L_188:
        /*0078*/ 	.word	0x00000008
.L_189:


//--------------------- .nv.callgraph             --------------------------
	.section	.nv.callgraph,"",@"SHT_CUDA_CALLGRAPH"
	.align	4
	.sectionentsize	8
	.align		4
        /*0000*/ 	.word	0x00000000
	.align		4
        /*0004*/ 	.word	0xffffffff
	.align		4
        /*0008*/ 	.word	0x00000000
	.align		4
        /*000c*/ 	.word	0xfffffffe
	.align		4
        /*0010*/ 	.word	0x00000000
	.align		4
        /*0014*/ 	.word	0xfffffffd
	.align		4
        /*0018*/ 	.word	0x00000000
	.align		4
        /*001c*/ 	.word	0xfffffffc


//--------------------- .text.kresetz             --------------------------
	.section	.text.kresetz,"ax",@progbits
	.align	128
        .global         kresetz
        .type           kresetz,@function
        .size           kresetz,(.L_x_18 - kresetz)
        .other          kresetz,@"STO_CUDA_ENTRY STV_DEFAULT"
kresetz:
.text.kresetz:
[----:B------:R-:W-:Y:S08]  /*0000*/  LDC R1, c[0x0][0x37c] ;  /* 0x0000df00ff017b82 */ /* 0x000ff00000000800 */
[----:B------:R-:W0:Y:S01]  /*0010*/  LDC.64 R2, c[0x0][0x380] ;  /* 0x0000e000ff027b82 */ /* 0x000e220000000a00 */
[----:B------:R-:W0:Y:S01]  /*0020*/  LDCU.64 UR4, c[0x0][0x358] ;  /* 0x00006b00ff0477ac */ /* 0x000e220008000a00 */
[----:B------:R-:W-:-:S05]  /*0030*/  HFMA2 R5, -RZ, RZ, 0, 5.9604644775390625e-08 ;  /* 0x00000001ff057431 */ /* 0x000fca00000001ff */
[----:B0-----:R-:W-:Y:S01]  /*0040*/  STG.E desc[UR4][R2.64], R5 ;  /* 0x0000000502007986 */ /* 0x001fe2000c101904 */
[----:B------:R-:W-:Y:S05]  /*0050*/  EXIT ;  /* 0x000000000000794d */ /* 0x000fea0003800000 */
.L_x_0:
[----:B------:R-:W-:-:S00]  /*0060*/  BRA `(.L_x_0) ;  /* 0xfffffffc00fc7947 */ /* 0x000fc0000383ffff */
[----:B------:R-:W-:-:S00]  /*0070*/  NOP ;  /* 0x0000000000007918 */ /* 0x000fc00000000000 */
        /* <DEDUP_REMOVED lines=8> */
.L_x_18:


//--------------------- .text.kconverge           --------------------------
	.section	.text.kconverge,"ax",@progbits
	.align	128
        .global         kconverge
        .type           kconverge,@function
        .size           kconverge,(.L_x_19 - kconverge)
        .other          kconverge,@"STO_CUDA_ENTRY STV_DEFAULT"
kconverge:
.text.kconverge:
[----:B------:R-:W-:Y:S01]  /*0000*/  LDC R1, c[0x0][0x37c] ;  /* 0x0000df00ff017b82 */ /* 0x000fe20000000800 */
[----:B------:R-:W0:Y:S07]  /*0010*/  S2R R2, SR_TID.Y ;  /* 0x0000000000027919 */ /* 0x000e2e0000002200 */
[----:B------:R-:W1:Y:S01]  /*0020*/  LDC R0, c[0x0][0x360] ;  /* 0x0000d800ff007b82 */ /* 0x000e620000000800 */
[----:B------:R-:W2:Y:S01]  /*0030*/  LDCU.64 UR6, c[0x0][0x380] ;  /* 0x00007000ff0677ac */ /* 0x000ea20008000a00 */
[----:B------:R-:W1:Y:S06]  /*0040*/  S2R R5, SR_TID.X ;  /* 0x0000000000057919 */ /* 0x000e6c0000002100 */
[----:B------:R-:W0:Y:S08]  /*0050*/  S2UR UR5, SR_CTAID.Y ;  /* 0x00000000000579c3 */ /* 0x000e300000002600 */
[----:B------:R-:W0:Y:S08]  /*0060*/  LDC R3, c[0x0][0x364] ;  /* 0x0000d900ff037b82 */ /* 0x000e300000000800 */
[----:B------:R-:W1:Y:S01]  /*0070*/  S2UR UR4, SR_CTAID.X ;  /* 0x00000000000479c3 */ /* 0x000e620000002500 */
[----:B0-----:R-:W-:Y:S01]  /*0080*/  IMAD R3, R3, UR5, R2 ;  /* 0x0000000503037c24 */ /* 0x001fe2000f8e0202 */
[----:B--2---:R-:W-:-:S04]  /*0090*/  UIADD3 UR5, UPT, UPT, UR6, -0x1, URZ ;  /* 0xffffffff06057890 */ /* 0x004fc8000fffe0ff */
[----:B------:R-:W-:Y:S01]  /*00a0*/  ISETP.NE.AND P0, PT, R3, RZ, PT ;  /* 0x000000ff0300720c */ /* 0x000fe20003f05270 */
[----:B-1----:R-:W-:Y:S01]  /*00b0*/  IMAD R0, R0, UR4, R5 ;  /* 0x0000000400007c24 */ /* 0x002fe2000f8e0205 */
[----:B------:R-:W-:-:S03]  /*00c0*/  UIADD3 UR4, UPT, UPT, UR7, -0x1, URZ ;  /* 0xffffffff07047890 */ /* 0x000fc6000fffe0ff */
[----:B------:R-:W-:Y:S01]  /*00d0*/  IMAD R7, R3, UR6, R0 ;  /* 0x0000000603077c24 */ /* 0x000fe2000f8e0200 */
[----:B------:R-:W-:-:S04]  /*00e0*/  ISETP.LT.OR P0, PT, R0, 0x1, !P0 ;  /* 0x000000010000780c */ /* 0x000fc80004701670 */
[----:B------:R-:W-:-:S04]  /*00f0*/  ISETP.GE.OR P0, PT, R0, UR5, P0 ;  /* 0x0000000500007c0c */ /* 0x000fc80008706670 */
[----:B------:R-:W-:-:S13]  /*0100*/  ISETP.GE.OR P0, PT, R3, UR4, P0 ;  /* 0x0000000403007c0c */ /* 0x000fda0008706670 */
[----:B------:R-:W-:Y:S05]  /*0110*/  @P0 EXIT ;  /* 0x000000000000094d */ /* 0x000fea0003800000 */
[----:B------:R-:W0:Y:S01]  /*0120*/  LDC.64 R2, c[0x0][0x388] ;  /* 0x0000e200ff027b82 */ /* 0x000e220000000a00 */
[----:B------:R-:W1:Y:S01]  /*0130*/  LDCU.64 UR4, c[0x0][0x358] ;  /* 0x00006b00ff0477ac */ /* 0x000e620008000a00 */
[----:B------:R-:W2:Y:S06]  /*0140*/  LDCU.64 UR6, c[0x0][0x3a0] ;  /* 0x00007400ff0677ac */ /* 0x000eac0008000a00 */
[----:B------:R-:W3:Y:S01]  /*0150*/  LDC.64 R4, c[0x0][0x390] ;  /* 0x0000e400ff047b82 */ /* 0x000ee20000000a00 */
[----:B0-----:R-:W-:-:S06]  /*0160*/  IMAD.WIDE R2, R7, 0x8, R2 ;  /* 0x0000000807027825 */ /* 0x001fcc00078e0202 */
[----:B-1----:R-:W4:Y:S01]  /*0170*/  LDG.E.64 R2, desc[UR4][R2.64] ;  /* 0x0000000402027981 */ /* 0x002f22000c1e1b00 */
[----:B---3--:R-:W-:-:S06]  /*0180*/  IMAD.WIDE R4, R7, 0x8, R4 ;  /* 0x0000000807047825 */ /* 0x008fcc00078e0204 */
[----:B------:R-:W4:Y:S02]  /*0190*/  LDG.E.64 R4, desc[UR4][R4.64] ;  /* 0x0000000404047981 */ /* 0x000f24000c1e1b00 */
[C-C-:B----4-:R-:W-:Y:S02]  /*01a0*/  DADD R6, R2.reuse, -R4.reuse ;  /* 0x0000000002067229 */ /* 0x150fe40000000804 */
[C-C-:B------:R-:W-:Y:S02]  /*01b0*/  DADD R8, -R2.reuse, R4.reuse ;  /* 0x0000000002087229 */ /* 0x140fe40000000104 */
[----:B------:R-:W-:-:S08]  /*01c0*/  DSETP.GT.AND P0, PT, R2, R4, PT ;  /* 0x000000040200722a */ /* 0x000fd00003f04000 */
[----:B------:R-:W-:Y:S02]  /*01d0*/  FSEL R6, R6, R8, P0 ;  /* 0x0000000806067208 */ /* 0x000fe40000000000 */
[----:B------:R-:W-:-:S06]  /*01e0*/  FSEL R7, R7, R9, P0 ;  /* 0x0000000907077208 */ /* 0x000fcc0000000000 */
[----:B--2---:R-:W-:-:S14]  /*01f0*/  DSETP.GT.AND P0, PT, R6, UR6, PT ;  /* 0x0000000606007e2a */ /* 0x004fdc000bf04000 */
[----:B------:R-:W-:Y:S05]  /*0200*/  @!P0 EXIT ;  /* 0x000000000000894d */ /* 0x000fea0003800000 */
[----:B------:R-:W0:Y:S02]  /*0210*/  LDC.64 R2, c[0x0][0x398] ;  /* 0x0000e600ff027b82 */ /* 0x000e240000000a00 */
[----:B0-----:R-:W-:Y:S01]  /*0220*/  STG.E desc[UR4][R2.64], RZ ;  /* 0x000000ff02007986 */ /* 0x001fe2000c101904 */
[----:B------:R-:W-:Y:S05]  /*0230*/  EXIT ;  /* 0x000000000000794d */ /* 0x000fea0003800000 */
.L_x_1:
        /* <DEDUP_REMOVED lines=12> */
.L_x_19:


//--------------------- .text.kupdate             --------------------------
	.section	.text.kupdate,"ax",@progbits
	.align	128
        .global         kupdate
        .type           kupdate,@function
        .size           kupdate,(.L_x_20 - kupdate)
        .other          kupdate,@"STO_CUDA_ENTRY STV_DEFAULT"
kupdate:
.text.kupdate:
        /* <DEDUP_REMOVED lines=19> */
[----:B------:R-:W1:Y:S07]  /*0130*/  LDCU.64 UR4, c[0x0][0x358] ;  /* 0x00006b00ff0477ac */ /* 0x000e6e0008000a00 */
[----:B------:R-:W2:Y:S01]  /*0140*/  LDC.64 R4, c[0x0][0x388] ;  /* 0x0000e200ff047b82 */ /* 0x000ea20000000a00 */
[----:B0-----:R-:W-:-:S06]  /*0150*/  IMAD.WIDE R2, R7, 0x8, R2 ;  /* 0x0000000807027825 */ /* 0x001fcc00078e0202 */
[----:B-1----:R-:W3:Y:S01]  /*0160*/  LDG.E.64 R2, desc[UR4][R2.64] ;  /* 0x0000000402027981 */ /* 0x002ee2000c1e1b00 */
[----:B--2---:R-:W-:-:S05]  /*0170*/  IMAD.WIDE R4, R7, 0x8, R4 ;  /* 0x0000000807047825 */ /* 0x004fca00078e0204 */
[----:B---3--:R-:W-:Y:S01]  /*0180*/  STG.E.64 desc[UR4][R4.64], R2 ;  /* 0x0000000204007986 */ /* 0x008fe2000c101b04 */
[----:B------:R-:W-:Y:S05]  /*0190*/  EXIT ;  /* 0x000000000000794d */ /* 0x000fea0003800000 */
.L_x_2:
        /* <DEDUP_REMOVED lines=14> */
.L_x_20:


//--------------------- .text.kblackksor          --------------------------
	.section	.text.kblackksor,"ax",@progbits
	.align	128
        .global         kblackksor
        .type           kblackksor,@function
        .size           kblackksor,(.L_x_16 - kblackksor)
        .other          kblackksor,@"STO_CUDA_ENTRY STV_DEFAULT"
kblackksor:
.text.kblackksor:
        /* <DEDUP_REMOVED lines=12> */
[----:B------:R-:W-:-:S04]  /*00c0*/  UIADD3 UR4, UPT, UPT, UR7, -0x1, URZ ;  /* 0xffffffff07047890 */ /* 0x000fc8000fffe0ff */
[----:B------:R-:W-:-:S04]  /*00d0*/  ISETP.LT.OR P0, PT, R5, 0x1, !P0 ;  /* 0x000000010500780c */ /* 0x000fc80004701670 */
[----:B------:R-:W-:-:S04]  /*00e0*/  ISETP.GE.OR P0, PT, R5, UR5, P0 ;  /* 0x0000000505007c0c */ /* 0x000fc80008706670 */
[----:B------:R-:W-:-:S13]  /*00f0*/  ISETP.GE.OR P0, PT, R4, UR4, P0 ;  /* 0x0000000404007c0c */ /* 0x000fda0008706670 */
[----:B------:R-:W-:Y:S05]  /*0100*/  @P0 EXIT ;  /* 0x000000000000094d */ /* 0x000fea0003800000 */
[----:B------:R-:W-:-:S05]  /*0110*/  IMAD.IADD R0, R5, 0x1, R4 ;  /* 0x0000000105007824 */ /* 0x000fca00078e0204 */
[----:B------:R-:W-:-:S04]  /*0120*/  LOP3.LUT R0, R0, 0x1, RZ, 0xc0, !PT ;  /* 0x0000000100007812 */ /* 0x000fc800078ec0ff */
[----:B------:R-:W-:-:S13]  /*0130*/  ISETP.NE.U32.AND P0, PT, R0, 0x1, PT ;  /* 0x000000010000780c */ /* 0x000fda0003f05070 */
[----:B------:R-:W-:Y:S05]  /*0140*/  @P0 EXIT ;  /* 0x000000000000094d */ /* 0x000fea0003800000 */
[----:B------:R-:W0:Y:S01]  /*0150*/  LDC.64 R8, c[0x0][0x398] ;  /* 0x0000e600ff087b82 */ /* 0x000e220000000a00 */
[----:B------:R-:W-:Y:S01]  /*0160*/  IMAD R4, R4, UR6, RZ ;  /* 0x0000000604047c24 */ /* 0x000fe2000f8e02ff */
[----:B------:R-:W1:Y:S01]  /*0170*/  LDCU.64 UR4, c[0x0][0x358] ;  /* 0x00006b00ff0477ac */ /* 0x000e620008000a00 */
[----:B0-----:R-:W-:-:S06]  /*0180*/  DADD R8, R8, 1 ;  /* 0x3ff0000008087429 */ /* 0x001fcc0000000000 */
[----:B------:R-:W0:Y:S04]  /*0190*/  MUFU.RCP64H R3, R9 ;  /* 0x0000000900037308 */ /* 0x000e280000001800 */
[----:B------:R-:W-:-:S05]  /*01a0*/  VIADD R2, R9, 0x300402 ;  /* 0x0030040209027836 */ /* 0x000fca0000000000 */
[----:B------:R-:W-:Y:S01]  /*01b0*/  FSETP.GEU.AND P0, PT, |R2|, 5.8789094863358348022e-39, PT ;  /* 0x004004020200780b */ /* 0x000fe20003f0e200 */
[----:B0-----:R-:W-:-:S08]  /*01c0*/  DFMA R6, -R8, R2, 1 ;  /* 0x3ff000000806742b */ /* 0x001fd00000000102 */
[----:B------:R-:W-:-:S08]  /*01d0*/  DFMA R6, R6, R6, R6 ;  /* 0x000000060606722b */ /* 0x000fd00000000006 */
[----:B------:R-:W-:-:S08]  /*01e0*/  DFMA R6, R2, R6, R2 ;  /* 0x000000060206722b */ /* 0x000fd00000000002 */
[----:B------:R-:W-:-:S08]  /*01f0*/  DFMA R10, -R8, R6, 1 ;  /* 0x3ff00000080a742b */ /* 0x000fd00000000106 */
[----:B------:R-:W-:Y:S01]  /*0200*/  DFMA R2, R6, R10, R6 ;  /* 0x0000000a0602722b */ /* 0x000fe20000000006 */
[----:B------:R-:W-:Y:S01]  /*0210*/  IMAD.IADD R7, R5, 0x1, R4 ;  /* 0x0000000105077824 */ /* 0x000fe200078e0204 */
[----:B-1----:R-:W-:Y:S09]  /*0220*/  @P0 BRA `(.L_x_3) ;  /* 0x0000000000180947 */ /* 0x002ff20003800000 */
[----:B------:R-:W-:-:S05]  /*0230*/  LOP3.LUT R0, R9, 0x7fffffff, RZ, 0xc0, !PT ;  /* 0x7fffffff09007812 */ /* 0x000fca00078ec0ff */
[----:B------:R-:W-:Y:S01]  /*0240*/  VIADD R10, R0, 0xfff00000 ;  /* 0xfff00000000a7836 */ /* 0x000fe20000000000 */
[----:B------:R-:W-:-:S07]  /*0250*/  MOV R0, 0x270 ;  /* 0x0000027000007802 */ /* 0x000fce0000000f00 */
[----:B------:R-:W-:Y:S05]  /*0260*/  CALL.REL.NOINC `($__internal_0_$__cuda_sm20_dblrcp_rn_slowpath_v3) ;  /* 0x0000000000787944 */ /* 0x000fea0003c00000 */
[----:B------:R-:W-:Y:S01]  /*0270*/  MOV R2, R8 ;  /* 0x0000000800027202 */ /* 0x000fe20000000f00 */
[----:B------:R-:W-:-:S07]  /*0280*/  IMAD.MOV.U32 R3, RZ, RZ, R9 ;  /* 0x000000ffff037224 */ /* 0x000fce00078e0009 */
.L_x_3:
[----:B------:R-:W0:Y:S01]  /*0290*/  LDCU.64 UR6, c[0x0][0x390] ;  /* 0x00007200ff0677ac */ /* 0x000e220008000a00 */
[----:B------:R-:W1:Y:S01]  /*02a0*/  LDC R0, c[0x0][0x380] ;  /* 0x0000e000ff007b82 */ /* 0x000e620000000800 */
[----:B------:R-:W-:-:S04]  /*02b0*/  IADD3 R6, P0, PT, R5, R4, RZ ;  /* 0x0000000405067210 */ /* 0x000fc80007f1e0ff */
[----:B------:R-:W-:-:S03]  /*02c0*/  LEA.HI.X.SX32 R11, R4, RZ, 0x1, P0 ;  /* 0x000000ff040b7211 */ /* 0x000fc600000f0eff */
[----:B------:R-:W2:Y:S08]  /*02d0*/  LDC.64 R8, c[0x0][0x390] ;  /* 0x0000e400ff087b82 */ /* 0x000eb00000000a00 */
[----:B------:R-:W3:Y:S01]  /*02e0*/  LDC.64 R14, c[0x0][0x388] ;  /* 0x0000e200ff0e7b82 */ /* 0x000ee20000000a00 */
[----:B0-----:R-:W-:-:S04]  /*02f0*/  LEA R18, P0, R6, UR6, 0x3 ;  /* 0x0000000606127c11 */ /* 0x001fc8000f8018ff */
[----:B------:R-:W-:Y:S02]  /*0300*/  LEA.HI.X R19, R6, UR7, R11, 0x3, P0 ;  /* 0x0000000706137c11 */ /* 0x000fe400080f1c0b */
[----:B-1----:R-:W-:-:S03]  /*0310*/  IADD3 R5, PT, PT, R5, -R0, R4 ;  /* 0x8000000005057210 */ /* 0x002fc60007ffe004 */
[----:B------:R-:W4:Y:S04]  /*0320*/  LDG.E.64 R12, desc[UR4][R18.64+-0x8] ;  /* 0xfffff804120c7981 */ /* 0x000f28000c1e1b00 */
[----:B------:R-:W4:Y:S01]  /*0330*/  LDG.E.64 R16, desc[UR4][R18.64+0x8] ;  /* 0x0000080412107981 */ /* 0x000f22000c1e1b00 */
[----:B------:R-:W-:Y:S02]  /*0340*/  IMAD.IADD R21, R7, 0x1, R0 ;  /* 0x0000000107157824 */ /* 0x000fe400078e0200 */
[----:B--2---:R-:W-:-:S05]  /*0350*/  IMAD.WIDE R4, R5, 0x8, R8 ;  /* 0x0000000805047825 */ /* 0x004fca00078e0208 */
[----:B------:R0:W2:Y:S01]  /*0360*/  LDG.E.64 R10, desc[UR4][R4.64] ;  /* 0x00000004040a7981 */ /* 0x0000a2000c1e1b00 */
[----:B------:R-:W-:-:S04]  /*0370*/  IMAD.WIDE R8, R21, 0x8, R8 ;  /* 0x0000000815087825 */ /* 0x000fc800078e0208 */
[----:B---3--:R-:W-:Y:S02]  /*0380*/  IMAD.WIDE R14, R7, 0x8, R14 ;  /* 0x00000008070e7825 */ /* 0x008fe400078e020e */
[----:B------:R-:W3:Y:S01]  /*0390*/  LDG.E.64 R8, desc[UR4][R8.64] ;  /* 0x0000000408087981 */ /* 0x000ee2000c1e1b00 */
[----:B------:R-:W1:Y:S03]  /*03a0*/  LDC.64 R6, c[0x0][0x398] ;  /* 0x0000e600ff067b82 */ /* 0x000e660000000a00 */
[----:B------:R-:W5:Y:S01]  /*03b0*/  LDG.E.64 R14, desc[UR4][R14.64] ;  /* 0x000000040e0e7981 */ /* 0x000f62000c1e1b00 */
[----:B0-----:R-:W-:Y:S01]  /*03c0*/  IMAD.WIDE R4, R0, 0x8, R4 ;  /* 0x0000000800047825 */ /* 0x001fe200078e0204 */
[----:B-1----:R-:W-:Y:S02]  /*03d0*/  DMUL R6, R6, 0.25 ;  /* 0x3fd0000006067828 */ /* 0x002fe40000000000 */
[----:B----4-:R-:W-:-:S08]  /*03e0*/  DADD R12, R12, R16 ;  /* 0x000000000c0c7229 */ /* 0x010fd00000000010 */
[----:B--2---:R-:W-:-:S08]  /*03f0*/  DADD R10, R12, R10 ;  /* 0x000000000c0a7229 */ /* 0x004fd0000000000a */
[----:B---3--:R-:W-:-:S08]  /*0400*/  DADD R10, R10, R8 ;  /* 0x000000000a0a7229 */ /* 0x008fd00000000008 */
[----:B-----5:R-:W-:-:S08]  /*0410*/  DFMA R6, R6, R10, R14 ;  /* 0x0000000a0606722b */ /* 0x020fd0000000000e */
[----:B------:R-:W-:-:S07]  /*0420*/  DMUL R2, R6, R2 ;  /* 0x0000000206027228 */ /* 0x000fce0000000000 */
[----:B------:R-:W-:Y:S01]  /*0430*/  STG.E.64 desc[UR4][R4.64], R2 ;  /* 0x0000000204007986 */ /* 0x000fe2000c101b04 */
[----:B------:R-:W-:Y:S05]  /*0440*/  EXIT ;  /* 0x000000000000794d */ /* 0x000fea0003800000 */
        .weak           $__internal_0_$__cuda_sm20_dblrcp_rn_slowpath_v3
        .type           $__internal_0_$__cuda_sm20_dblrcp_rn_slowpath_v3,@function
        .size           $__internal_0_$__cuda_sm20_dblrcp_rn_slowpath_v3,(.L_x_16 - $__internal_0_$__cuda_sm20_dblrcp_rn_slowpath_v3)
$__internal_0_$__cuda_sm20_dblrcp_rn_slowpath_v3:
[----:B------:R-:W-:Y:S01]  /*0450*/  IMAD.MOV.U32 R2, RZ, RZ, R8 ;  /* 0x000000ffff027224 */ /* 0x000fe200078e0008 */
[----:B------:R-:W-:-:S06]  /*0460*/  MOV R3, R9 ;  /* 0x0000000900037202 */ /* 0x000fcc0000000f00 */
[----:B------:R-:W-:-:S14]  /*0470*/  DSETP.GTU.AND P0, PT, |R2|, +INF , PT ;  /* 0x7ff000000200742a */ /* 0x000fdc0003f0c200 */
[----:B------:R-:W-:Y:S05]  /*0480*/  @P0 BRA `(.L_x_4) ;  /* 0x00000000007c0947 */ /* 0x000fea0003800000 */
[----:B------:R-:W-:-:S05]  /*0490*/  LOP3.LUT R6, R9, 0x7fffffff, RZ, 0xc0, !PT ;  /* 0x7fffffff09067812 */ /* 0x000fca00078ec0ff */
[----:B------:R-:W-:-:S05]  /*04a0*/  VIADD R8, R6, 0xffffffff ;  /* 0xffffffff06087836 */ /* 0x000fca0000000000 */
[----:B------:R-:W-:-:S13]  /*04b0*/  ISETP.GE.U32.AND P0, PT, R8, 0x7fefffff, PT ;  /* 0x7fefffff0800780c */ /* 0x000fda0003f06070 */
[----:B------:R-:W-:Y:S01]  /*04c0*/  @P0 LOP3.LUT R9, R3, 0x7ff00000, RZ, 0x3c, !PT ;  /* 0x7ff0000003090812 */ /* 0x000fe200078e3cff */
[----:B------:R-:W-:Y:S01]  /*04d0*/  @P0 IMAD.MOV.U32 R8, RZ, RZ, RZ ;  /* 0x000000ffff080224 */ /* 0x000fe200078e00ff */
[----:B------:R-:W-:Y:S06]  /*04e0*/  @P0 BRA `(.L_x_5) ;  /* 0x00000000006c0947 */ /* 0x000fec0003800000 */
[----:B------:R-:W-:-:S13]  /*04f0*/  ISETP.GE.U32.AND P0, PT, R6, 0x1000001, PT ;  /* 0x010000010600780c */ /* 0x000fda0003f06070 */
[----:B------:R-:W-:Y:S05]  /*0500*/  @!P0 BRA `(.L_x_6) ;  /* 0x0000000000348947 */ /* 0x000fea0003800000 */
[----:B------:R-:W-:Y:S01]  /*0510*/  VIADD R9, R3, 0xc0200000 ;  /* 0xc020000003097836 */ /* 0x000fe20000000000 */
[----:B------:R-:W-:-:S03]  /*0520*/  MOV R8, R2 ;  /* 0x0000000200087202 */ /* 0x000fc60000000f00 */
[----:B------:R-:W0:Y:S03]  /*0530*/  MUFU.RCP64H R11, R9 ;  /* 0x00000009000b7308 */ /* 0x000e260000001800 */
[----:B0-----:R-:W-:-:S08]  /*0540*/  DFMA R12, -R8, R10, 1 ;  /* 0x3ff00000080c742b */ /* 0x001fd0000000010a */
[----:B------:R-:W-:-:S08]  /*0550*/  DFMA R12, R12, R12, R12 ;  /* 0x0000000c0c0c722b */ /* 0x000fd0000000000c */
[----:B------:R-:W-:-:S08]  /*0560*/  DFMA R12, R10, R12, R10 ;  /* 0x0000000c0a0c722b */ /* 0x000fd0000000000a */
[----:B------:R-:W-:-:S08]  /*0570*/  DFMA R10, -R8, R12, 1 ;  /* 0x3ff00000080a742b */ /* 0x000fd0000000010c */
[----:B------:R-:W-:-:S08]  /*0580*/  DFMA R10, R12, R10, R12 ;  /* 0x0000000a0c0a722b */ /* 0x000fd0000000000c */
[----:B------:R-:W-:-:S08]  /*0590*/  DMUL R10, R10, 2.2250738585072013831e-308 ;  /* 0x001000000a0a7828 */ /* 0x000fd00000000000 */
[----:B------:R-:W-:-:S08]  /*05a0*/  DFMA R2, -R2, R10, 1 ;  /* 0x3ff000000202742b */ /* 0x000fd0000000010a */
[----:B------:R-:W-:-:S08]  /*05b0*/  DFMA R2, R2, R2, R2 ;  /* 0x000000020202722b */ /* 0x000fd00000000002 */
[----:B------:R-:W-:Y:S01]  /*05c0*/  DFMA R8, R10, R2, R10 ;  /* 0x000000020a08722b */ /* 0x000fe2000000000a */
[----:B------:R-:W-:Y:S10]  /*05d0*/  BRA `(.L_x_5) ;  /* 0x0000000000307947 */ /* 0x000ff40003800000 */
.L_x_6:
[----:B------:R-:W-:Y:S01]  /*05e0*/  DMUL R2, R2, 8.11296384146066816958e+31 ;  /* 0x4690000002027828 */ /* 0x000fe20000000000 */
[----:B------:R-:W-:-:S05]  /*05f0*/  IMAD.MOV.U32 R8, RZ, RZ, R10 ;  /* 0x000000ffff087224 */ /* 0x000fca00078e000a */
[----:B------:R-:W0:Y:S02]  /*0600*/  MUFU.RCP64H R9, R3 ;  /* 0x0000000300097308 */ /* 0x000e240000001800 */
[----:B0-----:R-:W-:-:S08]  /*0610*/  DFMA R10, -R2, R8, 1 ;  /* 0x3ff00000020a742b */ /* 0x001fd00000000108 */
[----:B------:R-:W-:-:S08]  /*0620*/  DFMA R10, R10, R10, R10 ;  /* 0x0000000a0a0a722b */ /* 0x000fd0000000000a */
[----:B------:R-:W-:-:S08]  /*0630*/  DFMA R10, R8, R10, R8 ;  /* 0x0000000a080a722b */ /* 0x000fd00000000008 */
[----:B------:R-:W-:-:S08]  /*0640*/  DFMA R8, -R2, R10, 1 ;  /* 0x3ff000000208742b */ /* 0x000fd0000000010a */
[----:B------:R-:W-:-:S08]  /*0650*/  DFMA R8, R10, R8, R10 ;  /* 0x000000080a08722b */ /* 0x000fd0000000000a */
[----:B------:R-:W-:Y:S01]  /*0660*/  DMUL R8, R8, 8.11296384146066816958e+31 ;  /* 0x4690000008087828 */ /* 0x000fe20000000000 */
[----:B------:R-:W-:Y:S10]  /*0670*/  BRA `(.L_x_5) ;  /* 0x0000000000087947 */ /* 0x000ff40003800000 */
.L_x_4:
[----:B------:R-:W-:Y:S01]  /*0680*/  LOP3.LUT R9, R3, 0x80000, RZ, 0xfc, !PT ;  /* 0x0008000003097812 */ /* 0x000fe200078efcff */
[----:B------:R-:W-:-:S07]  /*0690*/  IMAD.MOV.U32 R8, RZ, RZ, R2 ;  /* 0x000000ffff087224 */ /* 0x000fce00078e0002 */
.L_x_5:
[----:B------:R-:W-:Y:S01]  /*06a0*/  MOV R2, R0 ;  /* 0x0000000000027202 */ /* 0x000fe20000000f00 */
[----:B------:R-:W-:-:S04]  /*06b0*/  IMAD.MOV.U32 R3, RZ, RZ, 0x0 ;  /* 0x00000000ff037424 */ /* 0x000fc800078e00ff */
[----:B------:R-:W-:Y:S05]  /*06c0*/  RET.REL.NODEC R2 `(kblackksor) ;  /* 0xfffffff8024c7950 */ /* 0x000fea0003c3ffff */
.L_x_7:
        /* <DEDUP_REMOVED lines=11> */
.L_x_16:


//--------------------- .text.kredkjor            --------------------------
	.section	.text.kredkjor,"ax",@progbits
	.align	128
        .global         kredkjor
        .type           kredkjor,@function
        .size           kredkjor,(.L_x_17 - kredkjor)
        .other          kredkjor,@"STO_CUDA_ENTRY STV_DEFAULT"
kredkjor:
.text.kredkjor:
        /* <DEDUP_REMOVED lines=20> */
[----:B------:R-:W-:Y:S05]  /*0140*/  @!P0 EXIT ;  /* 0x000000000000894d */ /* 0x000fea0003800000 */
[----:B------:R-:W0:Y:S01]  /*0150*/  LDC.64 R6, c[0x0][0x398] ;  /* 0x0000e600ff067b82 */ /* 0x000e220000000a00 */
[----:B------:R-:W-:Y:S01]  /*0160*/  IMAD R5, R5, UR6, RZ ;  /* 0x0000000605057c24 */ /* 0x000fe2000f8e02ff */
[----:B------:R-:W1:Y:S03]  /*0170*/  LDCU.64 UR4, c[0x0][0x358] ;  /* 0x00006b00ff0477ac */ /* 0x000e660008000a00 */
[----:B------:R-:W-:Y:S01]  /*0180*/  IMAD.IADD R0, R4, 0x1, R5 ;  /* 0x0000000104007824 */ /* 0x000fe200078e0205 */
        /* <DEDUP_REMOVED lines=9> */
[----:B-1----:R-:W-:Y:S10]  /*0220*/  @P0 BRA `(.L_x_8) ;  /* 0x0000000000180947 */ /* 0x002ff40003800000 */
[----:B------:R-:W-:-:S05]  /*0230*/  LOP3.LUT R2, R7, 0x7fffffff, RZ, 0xc0, !PT ;  /* 0x7fffffff07027812 */ /* 0x000fca00078ec0ff */
[----:B------:R-:W-:Y:S01]  /*0240*/  VIADD R10, R2, 0xfff00000 ;  /* 0xfff00000020a7836 */ /* 0x000fe20000000000 */
[----:B------:R-:W-:-:S07]  /*0250*/  MOV R2, 0x270 ;  /* 0x0000027000027802 */ /* 0x000fce0000000f00 */
[----:B------:R-:W-:Y:S05]  /*0260*/  CALL.REL.NOINC `($__internal_1_$__cuda_sm20_dblrcp_rn_slowpath_v3) ;  /* 0x0000000000787944 */ /* 0x000fea0003c00000 */
[----:B------:R-:W-:Y:S02]  /*0270*/  IMAD.MOV.U32 R2, RZ, RZ, R8 ;  /* 0x000000ffff027224 */ /* 0x000fe400078e0008 */
[----:B------:R-:W-:-:S07]  /*0280*/  IMAD.MOV.U32 R3, RZ, RZ, R9 ;  /* 0x000000ffff037224 */ /* 0x000fce00078e0009 */
.L_x_8:
[----:B------:R-:W0:Y:S01]  /*0290*/  LDCU.64 UR6, c[0x0][0x388] ;  /* 0x00007100ff0677ac */ /* 0x000e220008000a00 */
[----:B------:R-:W1:Y:S01]  /*02a0*/  LDC R19, c[0x0][0x380] ;  /* 0x0000e000ff137b82 */ /* 0x000e620000000800 */
[----:B------:R-:W-:-:S04]  /*02b0*/  IADD3 R8, P0, PT, R4, R5, RZ ;  /* 0x0000000504087210 */ /* 0x000fc80007f1e0ff */
[----:B------:R-:W-:-:S03]  /*02c0*/  LEA.HI.X.SX32 R9, R5, RZ, 0x1, P0 ;  /* 0x000000ff05097211 */ /* 0x000fc600000f0eff */
[----:B------:R-:W2:Y:S01]  /*02d0*/  LDC.64 R6, c[0x0][0x388] ;  /* 0x0000e200ff067b82 */ /* 0x000ea20000000a00 */
[----:B0-----:R-:W-:-:S04]  /*02e0*/  LEA R12, P0, R8, UR6, 0x3 ;  /* 0x00000006080c7c11 */ /* 0x001fc8000f8018ff */
[----:B------:R-:W-:Y:S02]  /*02f0*/  LEA.HI.X R13, R8, UR7, R9, 0x3, P0 ;  /* 0x00000007080d7c11 */ /* 0x000fe400080f1c09 */
[----:B-1----:R-:W-:-:S03]  /*0300*/  IADD3 R15, PT, PT, R4, -R19, R5 ;  /* 0x80000013040f7210 */ /* 0x002fc60007ffe005 */
[----:B------:R-:W3:Y:S04]  /*0310*/  LDG.E.64 R4, desc[UR4][R12.64+-0x8] ;  /* 0xfffff8040c047981 */ /* 0x000ee8000c1e1b00 */
[----:B------:R-:W3:Y:S01]  /*0320*/  LDG.E.64 R8, desc[UR4][R12.64+0x8] ;  /* 0x000008040c087981 */ /* 0x000ee2000c1e1b00 */
[----:B------:R-:W-:Y:S02]  /*0330*/  IMAD.IADD R17, R0, 0x1, R19 ;  /* 0x0000000100117824 */ /* 0x000fe400078e0213 */
[----:B--2---:R-:W-:-:S05]  /*0340*/  IMAD.WIDE R14, R15, 0x8, R6 ;  /* 0x000000080f0e7825 */ /* 0x004fca00078e0206 */
[----:B------:R-:W2:Y:S01]  /*0350*/  LDG.E.64 R10, desc[UR4][R14.64] ;  /* 0x000000040e0a7981 */ /* 0x000ea2000c1e1b00 */
[----:B------:R-:W-:-:S06]  /*0360*/  IMAD.WIDE R6, R17, 0x8, R6 ;  /* 0x0000000811067825 */ /* 0x000fcc00078e0206 */
[----:B------:R-:W4:Y:S01]  /*0370*/  LDG.E.64 R6, desc[UR4][R6.64] ;  /* 0x0000000406067981 */ /* 0x000f22000c1e1b00 */
[----:B------:R-:W-:Y:S02]  /*0380*/  IMAD.WIDE R16, R19, 0x8, R14 ;  /* 0x0000000813107825 */ /* 0x000fe400078e020e */
[----:B------:R-:W0:Y:S04]  /*0390*/  LDC.64 R18, c[0x0][0x398] ;  /* 0x0000e600ff127b82 */ /* 0x000e280000000a00 */
[----:B------:R-:W5:Y:S01]  /*03a0*/  LDG.E.64 R16, desc[UR4][R16.64] ;  /* 0x0000000410107981 */ /* 0x000f62000c1e1b00 */
[----:B---3--:R-:W-:-:S08]  /*03b0*/  DADD R4, R4, R8 ;  /* 0x0000000004047229 */ /* 0x008fd00000000008 */
[----:B--2---:R-:W-:Y:S01]  /*03c0*/  DADD R4, R4, R10 ;  /* 0x0000000004047229 */ /* 0x004fe2000000000a */
[----:B------:R-:W1:Y:S07]  /*03d0*/  LDC.64 R10, c[0x0][0x390] ;  /* 0x0000e400ff0a7b82 */ /* 0x000e6e0000000a00 */
[----:B----4-:R-:W-:Y:S02]  /*03e0*/  DADD R8, R4, R6 ;  /* 0x0000000004087229 */ /* 0x010fe40000000006 */
[----:B0-----:R-:W-:-:S08]  /*03f0*/  DMUL R4, R18, 0.25 ;  /* 0x3fd0000012047828 */ /* 0x001fd00000000000 */
[----:B-----5:R-:W-:-:S08]  /*0400*/  DFMA R4, R4, R8, R16 ;  /* 0x000000080404722b */ /* 0x020fd00000000010 */
[----:B------:R-:W-:Y:S01]  /*0410*/  DMUL R2, R4, R2 ;  /* 0x0000000204027228 */ /* 0x000fe20000000000 */
[----:B-1----:R-:W-:-:S06]  /*0420*/  IMAD.WIDE R4, R0, 0x8, R10 ;  /* 0x0000000800047825 */ /* 0x002fcc00078e020a */
[----:B------:R-:W-:Y:S01]  /*0430*/  STG.E.64 desc[UR4][R4.64], R2 ;  /* 0x0000000204007986 */ /* 0x000fe2000c101b04 */
[----:B------:R-:W-:Y:S05]  /*0440*/  EXIT ;  /* 0x000000000000794d */ /* 0x000fea0003800000 */
        .weak           $__internal_1_$__cuda_sm20_dblrcp_rn_slowpath_v3
        .type           $__internal_1_$__cuda_sm20_dblrcp_rn_slowpath_v3,@function
        .size           $__internal_1_$__cuda_sm20_dblrcp_rn_slowpath_v3,(.L_x_17 - $__internal_1_$__cuda_sm20_dblrcp_rn_slowpath_v3)
$__internal_1_$__cuda_sm20_dblrcp_rn_slowpath_v3:
[----:B------:R-:W-:-:S14]  /*0450*/  DSETP.GTU.AND P0, PT, |R6|, +INF , PT ;  /* 0x7ff000000600742a */ /* 0x000fdc0003f0c200 */
[----:B------:R-:W-:Y:S05]  /*0460*/  @P0 BRA `(.L_x_9) ;  /* 0x00000000007c0947 */ /* 0x000fea0003800000 */
[----:B------:R-:W-:-:S04]  /*0470*/  LOP3.LUT R3, R7, 0x7fffffff, RZ, 0xc0, !PT ;  /* 0x7fffffff07037812 */ /* 0x000fc800078ec0ff */
[----:B------:R-:W-:-:S04]  /*0480*/  IADD3 R8, PT, PT, R3, -0x1, RZ ;  /* 0xffffffff03087810 */ /* 0x000fc80007ffe0ff */
[----:B------:R-:W-:-:S13]  /*0490*/  ISETP.GE.U32.AND P0, PT, R8, 0x7fefffff, PT ;  /* 0x7fefffff0800780c */ /* 0x000fda0003f06070 */
[----:B------:R-:W-:Y:S01]  /*04a0*/  @P0 LOP3.LUT R9, R7, 0x7ff00000, RZ, 0x3c, !PT ;  /* 0x7ff0000007090812 */ /* 0x000fe200078e3cff */
[----:B------:R-:W-:Y:S01]  /*04b0*/  @P0 IMAD.MOV.U32 R8, RZ, RZ, RZ ;  /* 0x000000ffff080224 */ /* 0x000fe200078e00ff */
[----:B------:R-:W-:Y:S06]  /*04c0*/  @P0 BRA `(.L_x_10) ;  /* 0x00000000006c0947 */ /* 0x000fec0003800000 */
[----:B------:R-:W-:-:S13]  /*04d0*/  ISETP.GE.U32.AND P0, PT, R3, 0x1000001, PT ;  /* 0x010000010300780c */ /* 0x000fda0003f06070 */
[----:B------:R-:W-:Y:S05]  /*04e0*/  @!P0 BRA `(.L_x_11) ;  /* 0x0000000000348947 */ /* 0x000fea0003800000 */
[----:B------:R-:W-:Y:S02]  /*04f0*/  VIADD R9, R7, 0xc0200000 ;  /* 0xc020000007097836 */ /* 0x000fe40000000000 */
[----:B------:R-:W-:Y:S02]  /*0500*/  IMAD.MOV.U32 R8, RZ, RZ, R6 ;  /* 0x000000ffff087224 */ /* 0x000fe400078e0006 */
[----:B------:R-:W0:Y:S04]  /*0510*/  MUFU.RCP64H R11, R9 ;  /* 0x00000009000b7308 */ /* 0x000e280000001800 */
        /* <DEDUP_REMOVED lines=10> */
.L_x_11:
[----:B------:R-:W-:Y:S01]  /*05c0*/  DMUL R6, R6, 8.11296384146066816958e+31 ;  /* 0x4690000006067828 */ /* 0x000fe20000000000 */
[----:B------:R-:W-:-:S05]  /*05d0*/  MOV R8, R10 ;  /* 0x0000000a00087202 */ /* 0x000fca0000000f00 */
        /* <DEDUP_REMOVED lines=8> */
.L_x_9:
[----:B------:R-:W-:Y:S01]  /*0660*/  LOP3.LUT R9, R7, 0x80000, RZ, 0xfc, !PT ;  /* 0x0008000007097812 */ /* 0x000fe200078efcff */
[----:B------:R-:W-:-:S07]  /*0670*/  IMAD.MOV.U32 R8, RZ, RZ, R6 ;  /* 0x000000ffff087224 */ /* 0x000fce00078e0006 */
.L_x_10:
[----:B------:R-:W-:-:S04]  /*0680*/  IMAD.MOV.U32 R3, RZ, RZ, 0x0 ;  /* 0x00000000ff037424 */ /* 0x000fc800078e00ff */
[----:B------:R-:W-:Y:S05]  /*0690*/  RET.REL.NODEC R2 `(kredkjor) ;  /* 0xfffffff802587950 */ /* 0x000fea0003c3ffff */
.L_x_12:
        /* <DEDUP_REMOVED lines=14> */
.L_x_17:


//--------------------- .text.kblacksor           --------------------------
	.section	.text.kblacksor,"ax",@progbits
	.align	128
        .global         kblacksor
        .type           kblacksor,@function
        .size           kblacksor,(.L_x_23 - kblacksor)
        .other          kblacksor,@"STO_CUDA_ENTRY STV_DEFAULT"
kblacksor:
.text.kblacksor:
[----:B------:R-:W-:Y:S01]  /*0000*/  LDC R1, c[0x0][0x37c] ;  /* 0x0000df00ff017b82 */ /* 0x000fe20000000800 */
[----:B------:R-:W0:Y:S07]  /*0010*/  S2R R7, SR_TID.Y ;  /* 0x0000000000077919 */ /* 0x000e2e0000002200 */
[----:B------:R-:W1:Y:S01]  /*0020*/  LDC R5, c[0x0][0x360] ;  /* 0x0000d800ff057b82 */ /* 0x000e620000000800 */
[----:B------:R-:W1:Y:S07]  /*0030*/  S2R R4, SR_TID.X ;  /* 0x0000000000047919 */ /* 0x000e6e0000002100 */
[----:B------:R-:W0:Y:S08]  /*0040*/  S2UR UR5, SR_CTAID.Y ;  /* 0x00000000000579c3 */ /* 0x000e300000002600 */
[----:B------:R-:W0:Y:S08]  /*0050*/  LDC R0, c[0x0][0x364] ;  /* 0x0000d900ff007b82 */ /* 0x000e300000000800 */
[----:B------:R-:W1:Y:S08]  /*0060*/  S2UR UR4, SR_CTAID.X ;  /* 0x00000000000479c3 */ /* 0x000e700000002500 */
[----:B------:R-:W2:Y:S01]  /*0070*/  LDC.64 R2, c[0x0][0x380] ;  /* 0x0000e000ff027b82 */ /* 0x000ea20000000a00 */
[----:B0-----:R-:W-:-:S05]  /*0080*/  IMAD R0, R0, UR5, R7 ;  /* 0x0000000500007c24 */ /* 0x001fca000f8e0207 */
[----:B------:R-:W-:Y:S01]  /*0090*/  ISETP.NE.AND P0, PT, R0, RZ, PT ;  /* 0x000000ff0000720c */ /* 0x000fe20003f05270 */
[----:B-1----:R-:W-:-:S05]  /*00a0*/  IMAD R5, R5, UR4, R4 ;  /* 0x0000000405057c24 */ /* 0x002fca000f8e0204 */
[----:B------:R-:W-:Y:S01]  /*00b0*/  ISETP.LT.OR P0, PT, R5, 0x1, !P0 ;  /* 0x000000010500780c */ /* 0x000fe20004701670 */
[----:B--2---:R-:W-:Y:S02]  /*00c0*/  VIADD R4, R2, 0xffffffff ;  /* 0xffffffff02047836 */ /* 0x004fe40000000000 */
[----:B------:R-:W-:-:S03]  /*00d0*/  VIADD R3, R3, 0xffffffff ;  /* 0xffffffff03037836 */ /* 0x000fc60000000000 */
[----:B------:R-:W-:-:S04]  /*00e0*/  ISETP.GE.OR P0, PT, R5, R4, P0 ;  /* 0x000000040500720c */ /* 0x000fc80000706670 */
[----:B------:R-:W-:-:S13]  /*00f0*/  ISETP.GE.OR P0, PT, R0, R3, P0 ;  /* 0x000000030000720c */ /* 0x000fda0000706670 */
[----:B------:R-:W-:Y:S05]  /*0100*/  @P0 EXIT ;  /* 0x000000000000094d */ /* 0x000fea0003800000 */
[----:B------:R-:W-:-:S04]  /*0110*/  IADD3 R3, PT, PT, R5, R0, RZ ;  /* 0x0000000005037210 */ /* 0x000fc80007ffe0ff */
[----:B------:R-:W-:-:S04]  /*0120*/  LOP3.LUT R3, R3, 0x1, RZ, 0xc0, !PT ;  /* 0x0000000103037812 */ /* 0x000fc800078ec0ff */
[----:B------:R-:W-:-:S13]  /*0130*/  ISETP.NE.U32.AND P0, PT, R3, 0x1, PT ;  /* 0x000000010300780c */ /* 0x000fda0003f05070 */
[----:B------:R-:W-:Y:S05]  /*0140*/  @P0 EXIT ;  /* 0x000000000000094d */ /* 0x000fea0003800000 */
[----:B------:R-:W0:Y:S01]  /*0150*/  LDCU.64 UR6, c[0x0][0x390] ;  /* 0x00007200ff0677ac */ /* 0x000e220008000a00 */
[----:B------:R-:W1:Y:S01]  /*0160*/  LDC.64 R12, c[0x0][0x390] ;  /* 0x0000e400ff0c7b82 */ /* 0x000e620000000a00 */
[----:B------:R-:W-:Y:S01]  /*0170*/  IMAD R0, R0, R2, RZ ;  /* 0x0000000200007224 */ /* 0x000fe200078e02ff */
[----:B------:R-:W2:Y:S04]  /*0180*/  LDCU.64 UR4, c[0x0][0x358] ;  /* 0x00006b00ff0477ac */ /* 0x000ea80008000a00 */
[C---:B------:R-:W-:Y:S02]  /*0190*/  IADD3 R3, P0, PT, R5.reuse, R0, RZ ;  /* 0x0000000005037210 */ /* 0x040fe40007f1e0ff */
[----:B------:R-:W3:Y:S01]  /*01a0*/  LDC.64 R14, c[0x0][0x388] ;  /* 0x0000e200ff0e7b82 */ /* 0x000ee20000000a00 */
[----:B------:R-:W-:-:S02]  /*01b0*/  IADD3 R11, PT, PT, R5, -R2, R0 ;  /* 0x80000002050b7210 */ /* 0x000fc40007ffe000 */
[----:B------:R-:W-:Y:S02]  /*01c0*/  LEA.HI.X.SX32 R4, R0, RZ, 0x1, P0 ;  /* 0x000000ff00047211 */ /* 0x000fe400000f0eff */
[----:B0-----:R-:W-:-:S04]  /*01d0*/  LEA R16, P0, R3, UR6, 0x3 ;  /* 0x0000000603107c11 */ /* 0x001fc8000f8018ff */
[----:B------:R-:W-:Y:S01]  /*01e0*/  LEA.HI.X R17, R3, UR7, R4, 0x3, P0 ;  /* 0x0000000703117c11 */ /* 0x000fe200080f1c04 */
[----:B------:R-:W-:-:S04]  /*01f0*/  IMAD.IADD R3, R5, 0x1, R0 ;  /* 0x0000000105037824 */ /* 0x000fc800078e0200 */
[----:B--2---:R-:W2:Y:S01]  /*0200*/  LDG.E.64 R6, desc[UR4][R16.64+-0x8] ;  /* 0xfffff80410067981 */ /* 0x004ea2000c1e1b00 */
[----:B-1----:R-:W-:-:S03]  /*0210*/  IMAD.WIDE R4, R11, 0x8, R12 ;  /* 0x000000080b047825 */ /* 0x002fc600078e020c */
[----:B------:R-:W2:Y:S01]  /*0220*/  LDG.E.64 R8, desc[UR4][R16.64+0x8] ;  /* 0x0000080410087981 */ /* 0x000ea2000c1e1b00 */
[C---:B------:R-:W-:Y:S01]  /*0230*/  IADD3 R19, PT, PT, R3.reuse, R2, RZ ;  /* 0x0000000203137210 */ /* 0x040fe20007ffe0ff */
[----:B---3--:R-:W-:Y:S02]  /*0240*/  IMAD.WIDE R14, R3, 0x8, R14 ;  /* 0x00000008030e7825 */ /* 0x008fe400078e020e */
[----:B------:R-:W3:Y:S02]  /*0250*/  LDG.E.64 R10, desc[UR4][R4.64] ;  /* 0x00000004040a7981 */ /* 0x000ee4000c1e1b00 */
[----:B------:R-:W-:Y:S02]  /*0260*/  IMAD.WIDE R12, R19, 0x8, R12 ;  /* 0x00000008130c7825 */ /* 0x000fe400078e020c */
[----:B------:R-:W4:Y:S01]  /*0270*/  LDG.E.64 R14, desc[UR4][R14.64] ;  /* 0x000000040e0e7981 */ /* 0x000f22000c1e1b00 */
[----:B------:R-:W0:Y:S03]  /*0280*/  LDC.64 R18, c[0x0][0x398] ;  /* 0x0000e600ff127b82 */ /* 0x000e260000000a00 */
[----:B------:R-:W5:Y:S01]  /*0290*/  LDG.E.64 R12, desc[UR4][R12.64] ;  /* 0x000000040c0c7981 */ /* 0x000f62000c1e1b00 */
[----:B------:R-:W-:Y:S01]  /*02a0*/  IMAD.WIDE R2, R2, 0x8, R4 ;  /* 0x0000000802027825 */ /* 0x000fe200078e0204 */
[----:B--2---:R-:W-:-:S02]  /*02b0*/  DADD R6, R6, R8 ;  /* 0x0000000006067229 */ /* 0x004fc40000000008 */
[----:B0-----:R-:W-:-:S06]  /*02c0*/  DADD R8, -R18, 1 ;  /* 0x3ff0000012087429 */ /* 0x001fcc0000000100 */
[----:B---3--:R-:W-:Y:S02]  /*02d0*/  DADD R10, R6, R10 ;  /* 0x00000000060a7229 */ /* 0x008fe4000000000a */
[----:B----4-:R-:W-:Y:S02]  /*02e0*/  DMUL R8, R8, R14 ;  /* 0x0000000e08087228 */ /* 0x010fe40000000000 */
[----:B------:R-:W-:-:S04]  /*02f0*/  DMUL R6, R18, 0.25 ;  /* 0x3fd0000012067828 */ /* 0x000fc80000000000 */
[----:B-----5:R-:W-:-:S08]  /*0300*/  DADD R10, R10, R12 ;  /* 0x000000000a0a7229 */ /* 0x020fd0000000000c */
[----:B------:R-:W-:-:S07]  /*0310*/  DFMA R6, R6, R10, R8 ;  /* 0x0000000a0606722b */ /* 0x000fce0000000008 */
[----:B------:R-:W-:Y:S01]  /*0320*/  STG.E.64 desc[UR4][R2.64], R6 ;  /* 0x0000000602007986 */ /* 0x000fe2000c101b04 */
[----:B------:R-:W-:Y:S05]  /*0330*/  EXIT ;  /* 0x000000000000794d */ /* 0x000fea0003800000 */
.L_x_13:
        /* <DEDUP_REMOVED lines=12> */
.L_x_23:


//--------------------- .text.kredjor             --------------------------
	.section	.text.kredjor,"ax",@progbits
	.align	128
        .global         kredjor
        .type           kredjor,@function
        .size           kredjor,(.L_x_24 - kredjor)
        .other          kredjor,@"STO_CUDA_ENTRY STV_DEFAULT"
kredjor:
.text.kredjor:
        /* <DEDUP_REMOVED lines=20> */
[----:B------:R-:W-:Y:S05]  /*0140*/  @!P0 EXIT ;  /* 0x000000000000894d */ /* 0x000fea0003800000 */
[----:B------:R-:W0:Y:S01]  /*0150*/  LDCU.64 UR6, c[0x0][0x388] ;  /* 0x00007100ff0677ac */ /* 0x000e220008000a00 */
[----:B------:R-:W1:Y:S01]  /*0160*/  LDC.64 R10, c[0x0][0x388] ;  /* 0x0000e200ff0a7b82 */ /* 0x000e620000000a00 */
[----:B------:R-:W-:Y:S01]  /*0170*/  IMAD R0, R0, R2, RZ ;  /* 0x0000000200007224 */ /* 0x000fe200078e02ff */
[----:B------:R-:W2:Y:S04]  /*0180*/  LDCU.64 UR4, c[0x0][0x358] ;  /* 0x00006b00ff0477ac */ /* 0x000ea80008000a00 */
[C---:B------:R-:W-:Y:S02]  /*0190*/  IADD3 R3, P0, PT, R5.reuse, R0, RZ ;  /* 0x0000000005037210 */ /* 0x040fe40007f1e0ff */
[----:B------:R-:W-:Y:S02]  /*01a0*/  IADD3 R15, PT, PT, R5, -R2, R0 ;  /* 0x80000002050f7210 */ /* 0x000fe40007ffe000 */
[----:B------:R-:W-:-:S02]  /*01b0*/  LEA.HI.X.SX32 R4, R0, RZ, 0x1, P0 ;  /* 0x000000ff00047211 */ /* 0x000fc400000f0eff */
[----:B0-----:R-:W-:-:S04]  /*01c0*/  LEA R12, P0, R3, UR6, 0x3 ;  /* 0x00000006030c7c11 */ /* 0x001fc8000f8018ff */
[----:B------:R-:W-:Y:S01]  /*01d0*/  LEA.HI.X R13, R3, UR7, R4, 0x3, P0 ;  /* 0x00000007030d7c11 */ /* 0x000fe200080f1c04 */
[----:B------:R-:W-:-:S04]  /*01e0*/  IMAD.IADD R3, R5, 0x1, R0 ;  /* 0x0000000105037824 */ /* 0x000fc800078e0200 */
[----:B--2---:R-:W2:Y:S01]  /*01f0*/  LDG.E.64 R6, desc[UR4][R12.64+-0x8] ;  /* 0xfffff8040c067981 */ /* 0x004ea2000c1e1b00 */
[----:B-1----:R-:W-:-:S03]  /*0200*/  IMAD.WIDE R14, R15, 0x8, R10 ;  /* 0x000000080f0e7825 */ /* 0x002fc600078e020a */
[----:B------:R0:W2:Y:S01]  /*0210*/  LDG.E.64 R8, desc[UR4][R12.64+0x8] ;  /* 0x000008040c087981 */ /* 0x0000a2000c1e1b00 */
[----:B------:R-:W-:-:S03]  /*0220*/  IADD3 R19, PT, PT, R3, R2, RZ ;  /* 0x0000000203137210 */ /* 0x000fc60007ffe0ff */
[----:B------:R-:W3:Y:S01]  /*0230*/  LDG.E.64 R4, desc[UR4][R14.64] ;  /* 0x000000040e047981 */ /* 0x000ee2000c1e1b00 */
[----:B------:R-:W-:-:S04]  /*0240*/  IMAD.WIDE R16, R2, 0x8, R14 ;  /* 0x0000000802107825 */ /* 0x000fc800078e020e */
[----:B------:R-:W-:Y:S01]  /*0250*/  IMAD.WIDE R10, R19, 0x8, R10 ;  /* 0x00000008130a7825 */ /* 0x000fe200078e020a */
[----:B0-----:R-:W0:Y:S01]  /*0260*/  LDC.64 R12, c[0x0][0x390] ;  /* 0x0000e400ff0c7b82 */ /* 0x001e220000000a00 */
[----:B------:R-:W4:Y:S04]  /*0270*/  LDG.E.64 R16, desc[UR4][R16.64] ;  /* 0x0000000410107981 */ /* 0x000f28000c1e1b00 */
[----:B------:R-:W5:Y:S03]  /*0280*/  LDG.E.64 R10, desc[UR4][R10.64] ;  /* 0x000000040a0a7981 */ /* 0x000f66000c1e1b00 */
[----:B------:R-:W1:Y:S01]  /*0290*/  LDC.64 R18, c[0x0][0x398] ;  /* 0x0000e600ff127b82 */ /* 0x000e620000000a00 */
[----:B0-----:R-:W-:Y:S01]  /*02a0*/  IMAD.WIDE R2, R3, 0x8, R12 ;  /* 0x0000000803027825 */ /* 0x001fe200078e020c */
[----:B--2---:R-:W-:-:S02]  /*02b0*/  DADD R6, R6, R8 ;  /* 0x0000000006067229 */ /* 0x004fc40000000008 */
[----:B-1----:R-:W-:-:S06]  /*02c0*/  DADD R8, -R18, 1 ;  /* 0x3ff0000012087429 */ /* 0x002fcc0000000100 */
[----:B---3--:R-:W-:Y:S02]  /*02d0*/  DADD R4, R6, R4 ;  /* 0x0000000006047229 */ /* 0x008fe40000000004 */
[----:B----4-:R-:W-:-:S06]  /*02e0*/  DMUL R8, R8, R16 ;  /* 0x0000001008087228 */ /* 0x010fcc0000000000 */
[----:B-----5:R-:W-:Y:S02]  /*02f0*/  DADD R6, R4, R10 ;  /* 0x0000000004067229 */ /* 0x020fe4000000000a */
[----:B------:R-:W-:-:S08]  /*0300*/  DMUL R4, R18, 0.25 ;  /* 0x3fd0000012047828 */ /* 0x000fd00000000000 */
[----:B------:R-:W-:-:S07]  /*0310*/  DFMA R4, R4, R6, R8 ;  /* 0x000000060404722b */ /* 0x000fce0000000008 */
[----:B------:R-:W-:Y:S01]  /*0320*/  STG.E.64 desc[UR4][R2.64], R4 ;  /* 0x0000000402007986 */ /* 0x000fe2000c101b04 */
[----:B------:R-:W-:Y:S05]  /*0330*/  EXIT ;  /* 0x000000000000794d */ /* 0x000fea0003800000 */
.L_x_14:
        /* <DEDUP_REMOVED lines=12> */
.L_x_24:


//--------------------- .text.kjacobi             --------------------------
	.section	.text.kjacobi,"ax",@progbits
	.align	128
        .global         kjacobi
        .type           kjacobi,@function
        .size           kjacobi,(.L_x_25 - kjacobi)
        .other          kjacobi,@"STO_CUDA_ENTRY STV_DEFAULT"
kjacobi:
.text.kjacobi:
        /* <DEDUP_REMOVED lines=17> */
[----:B------:R-:W0:Y:S01]  /*0110*/  LDCU.64 UR8, c[0x0][0x388] ;  /* 0x00007100ff0877ac */ /* 0x000e220008000a00 */
[----:B------:R-:W1:Y:S01]  /*0120*/  LDC.64 R10, c[0x0][0x388] ;  /* 0x0000e200ff0a7b82 */ /* 0x000e620000000a00 */
[----:B------:R-:W-:Y:S01]  /*0130*/  IMAD R9, R2, UR6, RZ ;  /* 0x0000000602097c24 */ /* 0x000fe2000f8e02ff */
[----:B------:R-:W2:Y:S04]  /*0140*/  LDCU.64 UR4, c[0x0][0x358] ;  /* 0x00006b00ff0477ac */ /* 0x000ea80008000a00 */
[C---:B------:R-:W-:Y:S02]  /*0150*/  IADD3 R3, P0, PT, R0.reuse, R9, RZ ;  /* 0x0000000900037210 */ /* 0x040fe40007f1e0ff */
[----:B------:R-:W-:Y:S02]  /*0160*/  IADD3 R15, PT, PT, R0, -UR6, R9 ;  /* 0x80000006000f7c10 */ /* 0x000fe4000fffe009 */
[----:B------:R-:W-:-:S02]  /*0170*/  LEA.HI.X.SX32 R4, R9, RZ, 0x1, P0 ;  /* 0x000000ff09047211 */ /* 0x000fc400000f0eff */
[----:B0-----:R-:W-:-:S04]  /*0180*/  LEA R2, P0, R3, UR8, 0x3 ;  /* 0x0000000803027c11 */ /* 0x001fc8000f8018ff */
[----:B------:R-:W-:Y:S01]  /*0190*/  LEA.HI.X R3, R3, UR9, R4, 0x3, P0 ;  /* 0x0000000903037c11 */ /* 0x000fe200080f1c04 */
[----:B------:R-:W-:Y:S02]  /*01a0*/  IMAD.IADD R13, R0, 0x1, R9 ;  /* 0x00000001000d7824 */ /* 0x000fe400078e0209 */
[----:B-1----:R-:W-:Y:S02]  /*01b0*/  IMAD.WIDE R8, R15, 0x8, R10 ;  /* 0x000000080f087825 */ /* 0x002fe400078e020a */
[----:B--2---:R-:W2:Y:S04]  /*01c0*/  LDG.E.64 R4, desc[UR4][R2.64+-0x8] ;  /* 0xfffff80402047981 */ /* 0x004ea8000c1e1b00 */
[----:B------:R-:W2:Y:S01]  /*01d0*/  LDG.E.64 R6, desc[UR4][R2.64+0x8] ;  /* 0x0000080402067981 */ /* 0x000ea2000c1e1b00 */
[----:B------:R-:W-:-:S03]  /*01e0*/  VIADD R15, R13, UR6 ;  /* 0x000000060d0f7c36 */ /* 0x000fc60008000000 */
[----:B------:R-:W3:Y:S01]  /*01f0*/  LDG.E.64 R8, desc[UR4][R8.64] ;  /* 0x0000000408087981 */ /* 0x000ee2000c1e1b00 */
[----:B------:R-:W-:-:S06]  /*0200*/  IMAD.WIDE R10, R15, 0x8, R10 ;  /* 0x000000080f0a7825 */ /* 0x000fcc00078e020a */
[----:B------:R-:W4:Y:S01]  /*0210*/  LDG.E.64 R10, desc[UR4][R10.64] ;  /* 0x000000040a0a7981 */ /* 0x000f22000c1e1b00 */
[----:B--2---:R-:W-:Y:S01]  /*0220*/  DADD R4, R4, R6 ;  /* 0x0000000004047229 */ /* 0x004fe20000000006 */
[----:B------:R-:W0:Y:S07]  /*0230*/  LDC.64 R6, c[0x0][0x390] ;  /* 0x0000e400ff067b82 */ /* 0x000e2e0000000a00 */
[----:B---3--:R-:W-:-:S08]  /*0240*/  DADD R4, R4, R8 ;  /* 0x0000000004047229 */ /* 0x008fd00000000008 */
[----:B----4-:R-:W-:-:S08]  /*0250*/  DADD R4, R4, R10 ;  /* 0x0000000004047229 */ /* 0x010fd0000000000a */
[----:B------:R-:W-:Y:S01]  /*0260*/  DMUL R4, R4, 0.25 ;  /* 0x3fd0000004047828 */ /* 0x000fe20000000000 */
[----:B0-----:R-:W-:-:S06]  /*0270*/  IMAD.WIDE R2, R13, 0x8, R6 ;  /* 0x000000080d027825 */ /* 0x001fcc00078e0206 */
[----:B------:R-:W-:Y:S01]  /*0280*/  STG.E.64 desc[UR4][R2.64], R4 ;  /* 0x0000000402007986 */ /* 0x000fe2000c101b04 */
[----:B------:R-:W-:Y:S05]  /*0290*/  EXIT ;  /* 0x000000000000794d */ /* 0x000fea0003800000 */
.L_x_15:
        /* <DEDUP_REMOVED lines=14> */
.L_x_25:


//--------------------- .nv.shared.reserved.0     --------------------------
	.section	.nv.shared.reserved.0,"aw",@nobits
	.weak		__nv_reservedSMEM_offset_0_alias
	.size		__nv_reservedSMEM_offset_0_alias, 0, 64
	.other		__nv_reservedSMEM_offset_0_alias,@"STO_CUDA_RESERVED_SHARED STV_DEFAULT"
__nv_reservedSMEM_offset_0_alias:
	.zero		0
	.zero		64


//--------------------- .nv.constant0.kresetz     --------------------------
	.section	.nv.constant0.kresetz,"a",@progbits
	.sectionflags	@""
	.align	4
.nv.constant0.kresetz:
	.zero		904


//--------------------- .nv.constant0.kconverge   --------------------------
	.section	.nv.constant0.kconverge,"a",@progbits
	.sectionflags	@""
	.align	4
.nv.constant0.kconverge:
	.zero		936


//--------------------- .nv.constant0.kupdate     --------------------------
	.section	.nv.constant0.kupdate,"a",@progbits
	.sectionflags	@""
	.align	4
.nv.constant0.kupdate:
	.zero		920


//--------------------- .nv.constant0.kblackksor  --------------------------
	.section	.nv.constant0.kblackksor,"a",@progbits
	.sectionflags	@""
	.align	4
.nv.constant0.kblackksor:
	.zero		928


//--------------------- .nv.constant0.kredkjor    --------------------------
	.section	.nv.constant0.kredkjor,"a",@progbits
	.sectionflags	@""
	.align	4
.nv.constant0.kredkjor:
	.zero		928


//--------------------- .nv.constant0.kblacksor   --------------------------
	.section	.nv.constant0.kblacksor,"a",@progbits
	.sectionflags	@""
	.align	4
.nv.constant0.kblacksor:
	.zero		928


//--------------------- .nv.constant0.kredjor     --------------------------
	.section	.nv.constant0.kredjor,"a",@progbits
	.sectionflags	@""
	.align	4
.nv.constant0.kredjor:
	.zero		928


//--------------------- .nv.constant0.kjacobi     --------------------------
	.section	.nv.constant0.kjacobi,"a",@progbits
	.sectionflags	@""
	.align	4
.nv.constant0.kjacobi:
	.zero		920


//--------------------- SYMBOLS --------------------------

	.type		.nv.reservedSmem.offset0,@object
	.size		.nv.reservedSmem.offset0,0x4
